//
// Generated by NVIDIA NVVM Compiler
//
// Compiler Build ID: CL-36424714
// Cuda compilation tools, release 13.0, V13.0.88
// Based on NVVM 20.0.0
//

.version 9.0
.target sm_100
.address_size 64

	// .globl	_Z11init_kernelPiPfP17curandStateXORWOWmi
.global .align 4 .b8 precalc_xorwow_matrix[102400];
.global .align 4 .b8 precalc_xorwow_offset_matrix[102400];
.global .align 4 .b8 mrg32k3aM1[2304];
.global .align 4 .b8 mrg32k3aM2[2304];
.global .align 4 .b8 mrg32k3aM1SubSeq[2016];
.global .align 4 .b8 mrg32k3aM2SubSeq[2016];
.global .align 4 .b8 mrg32k3aM1Seq[2304];
.global .align 4 .b8 mrg32k3aM2Seq[2304];
.const .align 8 .b8 __cr_lgamma_table[72];

.visible .entry _Z11init_kernelPiPfP17curandStateXORWOWmi(
	.param .u64 .ptr .align 1 _Z11init_kernelPiPfP17curandStateXORWOWmi_param_0,
	.param .u64 .ptr .align 1 _Z11init_kernelPiPfP17curandStateXORWOWmi_param_1,
	.param .u64 .ptr .align 1 _Z11init_kernelPiPfP17curandStateXORWOWmi_param_2,
	.param .u64 _Z11init_kernelPiPfP17curandStateXORWOWmi_param_3,
	.param .u32 _Z11init_kernelPiPfP17curandStateXORWOWmi_param_4
)
{
	.reg .pred 	%p<25>;
	.reg .b32 	%r<453>;
	.reg .b32 	%f<3>;
	.reg .b64 	%rd<26>;

	ld.param.u64 	%rd8, [_Z11init_kernelPiPfP17curandStateXORWOWmi_param_0];
	ld.param.u64 	%rd9, [_Z11init_kernelPiPfP17curandStateXORWOWmi_param_1];
	ld.param.u64 	%rd10, [_Z11init_kernelPiPfP17curandStateXORWOWmi_param_2];
	ld.param.u64 	%rd11, [_Z11init_kernelPiPfP17curandStateXORWOWmi_param_3];
	ld.param.u32 	%r204, [_Z11init_kernelPiPfP17curandStateXORWOWmi_param_4];
	mov.u32 	%r205, %ctaid.x;
	mov.u32 	%r206, %ntid.x;
	mov.u32 	%r207, %tid.x;
	mad.lo.s32 	%r1, %r205, %r206, %r207;
	setp.ge.s32 	%p1, %r1, %r204;
	@%p1 bra 	$L__BB0_44;
	cvta.to.global.u64 	%rd12, %rd10;
	cvt.s64.s32 	%rd1, %r1;
	mul.wide.s32 	%rd13, %r1, 48;
	add.s64 	%rd2, %rd12, %rd13;
	cvt.u32.u64 	%r208, %rd11;
	xor.b32  	%r209, %r208, -1429050551;
	mul.lo.s32 	%r210, %r209, 1099087573;
	{ .reg .b32 tmp; mov.b64 {tmp, %r211}, %rd11; }
	xor.b32  	%r212, %r211, -136515619;
	mul.lo.s32 	%r213, %r212, -1703105765;
	add.s32 	%r214, %r210, %r213;
	add.s32 	%r2, %r214, 6615241;
	add.s32 	%r367, %r210, 123456789;
	st.global.v2.u32 	[%rd2], {%r2, %r367};
	xor.b32  	%r366, %r210, 362436069;
	add.s32 	%r365, %r213, 521288629;
	st.global.v2.u32 	[%rd2+8], {%r366, %r365};
	xor.b32  	%r364, %r213, 88675123;
	add.s32 	%r363, %r210, 5783321;
	st.global.v2.u32 	[%rd2+16], {%r364, %r363};
	setp.eq.s32 	%p2, %r1, 0;
	@%p2 bra 	$L__BB0_43;
	mov.b32 	%r349, 0;
	mov.u64 	%rd25, %rd1;
$L__BB0_3:
	and.b64  	%rd4, %rd25, 3;
	setp.eq.s64 	%p3, %rd4, 0;
	@%p3 bra 	$L__BB0_42;
	mul.wide.u32 	%rd14, %r349, 3200;
	mov.u64 	%rd15, precalc_xorwow_matrix;
	add.s64 	%rd5, %rd15, %rd14;
	cvt.u32.u64 	%r14, %rd4;
	mov.b32 	%r350, 0;
$L__BB0_5:
	mov.b32 	%r363, 0;
	mov.u32 	%r364, %r363;
	mov.u32 	%r365, %r363;
	mov.u32 	%r366, %r363;
	mov.u32 	%r367, %r363;
	mov.u32 	%r356, %r363;
$L__BB0_6:
	mul.wide.u32 	%rd16, %r356, 4;
	add.s64 	%rd17, %rd2, %rd16;
	ld.global.u32 	%r22, [%rd17+4];
	shl.b32 	%r23, %r356, 5;
	mov.b32 	%r362, 0;
$L__BB0_7:
	.pragma "nounroll";
	shr.u32 	%r219, %r22, %r362;
	and.b32  	%r220, %r219, 1;
	setp.eq.b32 	%p4, %r220, 1;
	not.pred 	%p5, %p4;
	add.s32 	%r221, %r23, %r362;
	mul.lo.s32 	%r222, %r221, 5;
	mul.wide.u32 	%rd18, %r222, 4;
	add.s64 	%rd6, %rd5, %rd18;
	@%p5 bra 	$L__BB0_9;
	ld.global.u32 	%r223, [%rd6];
	xor.b32  	%r367, %r367, %r223;
	ld.global.u32 	%r224, [%rd6+4];
	xor.b32  	%r366, %r366, %r224;
	ld.global.u32 	%r225, [%rd6+8];
	xor.b32  	%r365, %r365, %r225;
	ld.global.u32 	%r226, [%rd6+12];
	xor.b32  	%r364, %r364, %r226;
	ld.global.u32 	%r227, [%rd6+16];
	xor.b32  	%r363, %r363, %r227;
$L__BB0_9:
	and.b32  	%r229, %r219, 2;
	setp.eq.s32 	%p6, %r229, 0;
	@%p6 bra 	$L__BB0_11;
	ld.global.u32 	%r230, [%rd6+20];
	xor.b32  	%r367, %r367, %r230;
	ld.global.u32 	%r231, [%rd6+24];
	xor.b32  	%r366, %r366, %r231;
	ld.global.u32 	%r232, [%rd6+28];
	xor.b32  	%r365, %r365, %r232;
	ld.global.u32 	%r233, [%rd6+32];
	xor.b32  	%r364, %r364, %r233;
	ld.global.u32 	%r234, [%rd6+36];
	xor.b32  	%r363, %r363, %r234;
$L__BB0_11:
	and.b32  	%r236, %r219, 4;
	setp.eq.s32 	%p7, %r236, 0;
	@%p7 bra 	$L__BB0_13;
	ld.global.u32 	%r237, [%rd6+40];
	xor.b32  	%r367, %r367, %r237;
	ld.global.u32 	%r238, [%rd6+44];
	xor.b32  	%r366, %r366, %r238;
	ld.global.u32 	%r239, [%rd6+48];
	xor.b32  	%r365, %r365, %r239;
	ld.global.u32 	%r240, [%rd6+52];
	xor.b32  	%r364, %r364, %r240;
	ld.global.u32 	%r241, [%rd6+56];
	xor.b32  	%r363, %r363, %r241;
$L__BB0_13:
	and.b32  	%r243, %r219, 8;
	setp.eq.s32 	%p8, %r243, 0;
	@%p8 bra 	$L__BB0_15;
	ld.global.u32 	%r244, [%rd6+60];
	xor.b32  	%r367, %r367, %r244;
	ld.global.u32 	%r245, [%rd6+64];
	xor.b32  	%r366, %r366, %r245;
	ld.global.u32 	%r246, [%rd6+68];
	xor.b32  	%r365, %r365, %r246;
	ld.global.u32 	%r247, [%rd6+72];
	xor.b32  	%r364, %r364, %r247;
	ld.global.u32 	%r248, [%rd6+76];
	xor.b32  	%r363, %r363, %r248;
$L__BB0_15:
	and.b32  	%r250, %r219, 16;
	setp.eq.s32 	%p9, %r250, 0;
	@%p9 bra 	$L__BB0_17;
	ld.global.u32 	%r251, [%rd6+80];
	xor.b32  	%r367, %r367, %r251;
	ld.global.u32 	%r252, [%rd6+84];
	xor.b32  	%r366, %r366, %r252;
	ld.global.u32 	%r253, [%rd6+88];
	xor.b32  	%r365, %r365, %r253;
	ld.global.u32 	%r254, [%rd6+92];
	xor.b32  	%r364, %r364, %r254;
	ld.global.u32 	%r255, [%rd6+96];
	xor.b32  	%r363, %r363, %r255;
$L__BB0_17:
	and.b32  	%r257, %r219, 32;
	setp.eq.s32 	%p10, %r257, 0;
	@%p10 bra 	$L__BB0_19;
	ld.global.u32 	%r258, [%rd6+100];
	xor.b32  	%r367, %r367, %r258;
	ld.global.u32 	%r259, [%rd6+104];
	xor.b32  	%r366, %r366, %r259;
	ld.global.u32 	%r260, [%rd6+108];
	xor.b32  	%r365, %r365, %r260;
	ld.global.u32 	%r261, [%rd6+112];
	xor.b32  	%r364, %r364, %r261;
	ld.global.u32 	%r262, [%rd6+116];
	xor.b32  	%r363, %r363, %r262;
$L__BB0_19:
	and.b32  	%r264, %r219, 64;
	setp.eq.s32 	%p11, %r264, 0;
	@%p11 bra 	$L__BB0_21;
	ld.global.u32 	%r265, [%rd6+120];
	xor.b32  	%r367, %r367, %r265;
	ld.global.u32 	%r266, [%rd6+124];
	xor.b32  	%r366, %r366, %r266;
	ld.global.u32 	%r267, [%rd6+128];
	xor.b32  	%r365, %r365, %r267;
	ld.global.u32 	%r268, [%rd6+132];
	xor.b32  	%r364, %r364, %r268;
	ld.global.u32 	%r269, [%rd6+136];
	xor.b32  	%r363, %r363, %r269;
$L__BB0_21:
	and.b32  	%r271, %r219, 128;
	setp.eq.s32 	%p12, %r271, 0;
	@%p12 bra 	$L__BB0_23;
	ld.global.u32 	%r272, [%rd6+140];
	xor.b32  	%r367, %r367, %r272;
	ld.global.u32 	%r273, [%rd6+144];
	xor.b32  	%r366, %r366, %r273;
	ld.global.u32 	%r274, [%rd6+148];
	xor.b32  	%r365, %r365, %r274;
	ld.global.u32 	%r275, [%rd6+152];
	xor.b32  	%r364, %r364, %r275;
	ld.global.u32 	%r276, [%rd6+156];
	xor.b32  	%r363, %r363, %r276;
$L__BB0_23:
	and.b32  	%r278, %r219, 256;
	setp.eq.s32 	%p13, %r278, 0;
	@%p13 bra 	$L__BB0_25;
	ld.global.u32 	%r279, [%rd6+160];
	xor.b32  	%r367, %r367, %r279;
	ld.global.u32 	%r280, [%rd6+164];
	xor.b32  	%r366, %r366, %r280;
	ld.global.u32 	%r281, [%rd6+168];
	xor.b32  	%r365, %r365, %r281;
	ld.global.u32 	%r282, [%rd6+172];
	xor.b32  	%r364, %r364, %r282;
	ld.global.u32 	%r283, [%rd6+176];
	xor.b32  	%r363, %r363, %r283;
$L__BB0_25:
	and.b32  	%r285, %r219, 512;
	setp.eq.s32 	%p14, %r285, 0;
	@%p14 bra 	$L__BB0_27;
	ld.global.u32 	%r286, [%rd6+180];
	xor.b32  	%r367, %r367, %r286;
	ld.global.u32 	%r287, [%rd6+184];
	xor.b32  	%r366, %r366, %r287;
	ld.global.u32 	%r288, [%rd6+188];
	xor.b32  	%r365, %r365, %r288;
	ld.global.u32 	%r289, [%rd6+192];
	xor.b32  	%r364, %r364, %r289;
	ld.global.u32 	%r290, [%rd6+196];
	xor.b32  	%r363, %r363, %r290;
$L__BB0_27:
	and.b32  	%r292, %r219, 1024;
	setp.eq.s32 	%p15, %r292, 0;
	@%p15 bra 	$L__BB0_29;
	ld.global.u32 	%r293, [%rd6+200];
	xor.b32  	%r367, %r367, %r293;
	ld.global.u32 	%r294, [%rd6+204];
	xor.b32  	%r366, %r366, %r294;
	ld.global.u32 	%r295, [%rd6+208];
	xor.b32  	%r365, %r365, %r295;
	ld.global.u32 	%r296, [%rd6+212];
	xor.b32  	%r364, %r364, %r296;
	ld.global.u32 	%r297, [%rd6+216];
	xor.b32  	%r363, %r363, %r297;
$L__BB0_29:
	and.b32  	%r299, %r219, 2048;
	setp.eq.s32 	%p16, %r299, 0;
	@%p16 bra 	$L__BB0_31;
	ld.global.u32 	%r300, [%rd6+220];
	xor.b32  	%r367, %r367, %r300;
	ld.global.u32 	%r301, [%rd6+224];
	xor.b32  	%r366, %r366, %r301;
	ld.global.u32 	%r302, [%rd6+228];
	xor.b32  	%r365, %r365, %r302;
	ld.global.u32 	%r303, [%rd6+232];
	xor.b32  	%r364, %r364, %r303;
	ld.global.u32 	%r304, [%rd6+236];
	xor.b32  	%r363, %r363, %r304;
$L__BB0_31:
	and.b32  	%r306, %r219, 4096;
	setp.eq.s32 	%p17, %r306, 0;
	@%p17 bra 	$L__BB0_33;
	ld.global.u32 	%r307, [%rd6+240];
	xor.b32  	%r367, %r367, %r307;
	ld.global.u32 	%r308, [%rd6+244];
	xor.b32  	%r366, %r366, %r308;
	ld.global.u32 	%r309, [%rd6+248];
	xor.b32  	%r365, %r365, %r309;
	ld.global.u32 	%r310, [%rd6+252];
	xor.b32  	%r364, %r364, %r310;
	ld.global.u32 	%r311, [%rd6+256];
	xor.b32  	%r363, %r363, %r311;
$L__BB0_33:
	and.b32  	%r313, %r219, 8192;
	setp.eq.s32 	%p18, %r313, 0;
	@%p18 bra 	$L__BB0_35;
	ld.global.u32 	%r314, [%rd6+260];
	xor.b32  	%r367, %r367, %r314;
	ld.global.u32 	%r315, [%rd6+264];
	xor.b32  	%r366, %r366, %r315;
	ld.global.u32 	%r316, [%rd6+268];
	xor.b32  	%r365, %r365, %r316;
	ld.global.u32 	%r317, [%rd6+272];
	xor.b32  	%r364, %r364, %r317;
	ld.global.u32 	%r318, [%rd6+276];
	xor.b32  	%r363, %r363, %r318;
$L__BB0_35:
	and.b32  	%r320, %r219, 16384;
	setp.eq.s32 	%p19, %r320, 0;
	@%p19 bra 	$L__BB0_37;
	ld.global.u32 	%r321, [%rd6+280];
	xor.b32  	%r367, %r367, %r321;
	ld.global.u32 	%r322, [%rd6+284];
	xor.b32  	%r366, %r366, %r322;
	ld.global.u32 	%r323, [%rd6+288];
	xor.b32  	%r365, %r365, %r323;
	ld.global.u32 	%r324, [%rd6+292];
	xor.b32  	%r364, %r364, %r324;
	ld.global.u32 	%r325, [%rd6+296];
	xor.b32  	%r363, %r363, %r325;
$L__BB0_37:
	and.b32  	%r327, %r219, 32768;
	setp.eq.s32 	%p20, %r327, 0;
	@%p20 bra 	$L__BB0_39;
	ld.global.u32 	%r328, [%rd6+300];
	xor.b32  	%r367, %r367, %r328;
	ld.global.u32 	%r329, [%rd6+304];
	xor.b32  	%r366, %r366, %r329;
	ld.global.u32 	%r330, [%rd6+308];
	xor.b32  	%r365, %r365, %r330;
	ld.global.u32 	%r331, [%rd6+312];
	xor.b32  	%r364, %r364, %r331;
	ld.global.u32 	%r332, [%rd6+316];
	xor.b32  	%r363, %r363, %r332;
$L__BB0_39:
	add.s32 	%r362, %r362, 16;
	setp.ne.s32 	%p21, %r362, 32;
	@%p21 bra 	$L__BB0_7;
	mad.lo.s32 	%r333, %r356, -31, %r23;
	add.s32 	%r356, %r333, 1;
	setp.ne.s32 	%p22, %r356, 5;
	@%p22 bra 	$L__BB0_6;
	st.global.u32 	[%rd2+4], %r367;
	st.global.u32 	[%rd2+8], %r366;
	st.global.u32 	[%rd2+12], %r365;
	st.global.u32 	[%rd2+16], %r364;
	st.global.u32 	[%rd2+20], %r363;
	add.s32 	%r350, %r350, 1;
	setp.lt.u32 	%p23, %r350, %r14;
	@%p23 bra 	$L__BB0_5;
$L__BB0_42:
	shr.u64 	%rd7, %rd25, 2;
	add.s32 	%r349, %r349, 1;
	setp.gt.u64 	%p24, %rd25, 3;
	mov.u64 	%rd25, %rd7;
	@%p24 bra 	$L__BB0_3;
$L__BB0_43:
	mov.b32 	%r334, 0;
	st.global.v2.u32 	[%rd2+24], {%r334, %r334};
	st.global.u32 	[%rd2+32], %r334;
	mov.b64 	%rd19, 0;
	st.global.u64 	[%rd2+40], %rd19;
	shr.u32 	%r335, %r367, 2;
	xor.b32  	%r336, %r335, %r367;
	st.global.v2.u32 	[%rd2+8], {%r365, %r364};
	shl.b32 	%r337, %r363, 4;
	shl.b32 	%r338, %r336, 1;
	xor.b32  	%r339, %r338, %r337;
	xor.b32  	%r340, %r339, %r336;
	xor.b32  	%r341, %r340, %r363;
	st.global.v2.u32 	[%rd2+16], {%r363, %r341};
	add.s32 	%r342, %r2, 362437;
	st.global.v2.u32 	[%rd2], {%r342, %r366};
	add.s32 	%r343, %r341, %r342;
	cvt.rn.f32.u32 	%f1, %r343;
	fma.rn.f32 	%f2, %f1, 0f2F800000, 0f2F000000;
	cvta.to.global.u64 	%rd20, %rd9;
	shl.b64 	%rd21, %rd1, 2;
	add.s64 	%rd22, %rd20, %rd21;
	st.global.f32 	[%rd22], %f2;
	cvta.to.global.u64 	%rd23, %rd8;
	add.s64 	%rd24, %rd23, %rd21;
	st.global.u32 	[%rd24], %r334;
$L__BB0_44:
	ret;

}
	// .globl	_Z15random_generatePfP17curandStateXORWOWmi
.visible .entry _Z15random_generatePfP17curandStateXORWOWmi(
	.param .u64 .ptr .align 1 _Z15random_generatePfP17curandStateXORWOWmi_param_0,
	.param .u64 .ptr .align 1 _Z15random_generatePfP17curandStateXORWOWmi_param_1,
	.param .u64 _Z15random_generatePfP17curandStateXORWOWmi_param_2,
	.param .u32 _Z15random_generatePfP17curandStateXORWOWmi_param_3
)
{
	.reg .pred 	%p<25>;
	.reg .b32 	%r<453>;
	.reg .b32 	%f<3>;
	.reg .b64 	%rd<23>;

	ld.param.u64 	%rd8, [_Z15random_generatePfP17curandStateXORWOWmi_param_0];
	ld.param.u64 	%rd9, [_Z15random_generatePfP17curandStateXORWOWmi_param_1];
	ld.param.u64 	%rd10, [_Z15random_generatePfP17curandStateXORWOWmi_param_2];
	ld.param.u32 	%r204, [_Z15random_generatePfP17curandStateXORWOWmi_param_3];
	mov.u32 	%r205, %ctaid.x;
	mov.u32 	%r206, %ntid.x;
	mov.u32 	%r207, %tid.x;
	mad.lo.s32 	%r1, %r205, %r206, %r207;
	setp.ge.s32 	%p1, %r1, %r204;
	@%p1 bra 	$L__BB1_44;
	cvta.to.global.u64 	%rd11, %rd9;
	cvt.s64.s32 	%rd1, %r1;
	mul.wide.s32 	%rd12, %r1, 48;
	add.s64 	%rd2, %rd11, %rd12;
	cvt.u32.u64 	%r208, %rd10;
	xor.b32  	%r209, %r208, -1429050551;
	mul.lo.s32 	%r210, %r209, 1099087573;
	{ .reg .b32 tmp; mov.b64 {tmp, %r211}, %rd10; }
	xor.b32  	%r212, %r211, -136515619;
	mul.lo.s32 	%r213, %r212, -1703105765;
	add.s32 	%r214, %r210, %r213;
	add.s32 	%r2, %r214, 6615241;
	add.s32 	%r367, %r210, 123456789;
	st.global.v2.u32 	[%rd2], {%r2, %r367};
	xor.b32  	%r366, %r210, 362436069;
	add.s32 	%r365, %r213, 521288629;
	st.global.v2.u32 	[%rd2+8], {%r366, %r365};
	xor.b32  	%r364, %r213, 88675123;
	add.s32 	%r363, %r210, 5783321;
	st.global.v2.u32 	[%rd2+16], {%r364, %r363};
	setp.eq.s32 	%p2, %r1, 0;
	@%p2 bra 	$L__BB1_43;
	mov.b32 	%r349, 0;
	mov.u64 	%rd22, %rd1;
$L__BB1_3:
	and.b64  	%rd4, %rd22, 3;
	setp.eq.s64 	%p3, %rd4, 0;
	@%p3 bra 	$L__BB1_42;
	mul.wide.u32 	%rd13, %r349, 3200;
	mov.u64 	%rd14, precalc_xorwow_matrix;
	add.s64 	%rd5, %rd14, %rd13;
	cvt.u32.u64 	%r14, %rd4;
	mov.b32 	%r350, 0;
$L__BB1_5:
	mov.b32 	%r363, 0;
	mov.u32 	%r364, %r363;
	mov.u32 	%r365, %r363;
	mov.u32 	%r366, %r363;
	mov.u32 	%r367, %r363;
	mov.u32 	%r356, %r363;
$L__BB1_6:
	mul.wide.u32 	%rd15, %r356, 4;
	add.s64 	%rd16, %rd2, %rd15;
	ld.global.u32 	%r22, [%rd16+4];
	shl.b32 	%r23, %r356, 5;
	mov.b32 	%r362, 0;
$L__BB1_7:
	.pragma "nounroll";
	shr.u32 	%r219, %r22, %r362;
	and.b32  	%r220, %r219, 1;
	setp.eq.b32 	%p4, %r220, 1;
	not.pred 	%p5, %p4;
	add.s32 	%r221, %r23, %r362;
	mul.lo.s32 	%r222, %r221, 5;
	mul.wide.u32 	%rd17, %r222, 4;
	add.s64 	%rd6, %rd5, %rd17;
	@%p5 bra 	$L__BB1_9;
	ld.global.u32 	%r223, [%rd6];
	xor.b32  	%r367, %r367, %r223;
	ld.global.u32 	%r224, [%rd6+4];
	xor.b32  	%r366, %r366, %r224;
	ld.global.u32 	%r225, [%rd6+8];
	xor.b32  	%r365, %r365, %r225;
	ld.global.u32 	%r226, [%rd6+12];
	xor.b32  	%r364, %r364, %r226;
	ld.global.u32 	%r227, [%rd6+16];
	xor.b32  	%r363, %r363, %r227;
$L__BB1_9:
	and.b32  	%r229, %r219, 2;
	setp.eq.s32 	%p6, %r229, 0;
	@%p6 bra 	$L__BB1_11;
	ld.global.u32 	%r230, [%rd6+20];
	xor.b32  	%r367, %r367, %r230;
	ld.global.u32 	%r231, [%rd6+24];
	xor.b32  	%r366, %r366, %r231;
	ld.global.u32 	%r232, [%rd6+28];
	xor.b32  	%r365, %r365, %r232;
	ld.global.u32 	%r233, [%rd6+32];
	xor.b32  	%r364, %r364, %r233;
	ld.global.u32 	%r234, [%rd6+36];
	xor.b32  	%r363, %r363, %r234;
$L__BB1_11:
	and.b32  	%r236, %r219, 4;
	setp.eq.s32 	%p7, %r236, 0;
	@%p7 bra 	$L__BB1_13;
	ld.global.u32 	%r237, [%rd6+40];
	xor.b32  	%r367, %r367, %r237;
	ld.global.u32 	%r238, [%rd6+44];
	xor.b32  	%r366, %r366, %r238;
	ld.global.u32 	%r239, [%rd6+48];
	xor.b32  	%r365, %r365, %r239;
	ld.global.u32 	%r240, [%rd6+52];
	xor.b32  	%r364, %r364, %r240;
	ld.global.u32 	%r241, [%rd6+56];
	xor.b32  	%r363, %r363, %r241;
$L__BB1_13:
	and.b32  	%r243, %r219, 8;
	setp.eq.s32 	%p8, %r243, 0;
	@%p8 bra 	$L__BB1_15;
	ld.global.u32 	%r244, [%rd6+60];
	xor.b32  	%r367, %r367, %r244;
	ld.global.u32 	%r245, [%rd6+64];
	xor.b32  	%r366, %r366, %r245;
	ld.global.u32 	%r246, [%rd6+68];
	xor.b32  	%r365, %r365, %r246;
	ld.global.u32 	%r247, [%rd6+72];
	xor.b32  	%r364, %r364, %r247;
	ld.global.u32 	%r248, [%rd6+76];
	xor.b32  	%r363, %r363, %r248;
$L__BB1_15:
	and.b32  	%r250, %r219, 16;
	setp.eq.s32 	%p9, %r250, 0;
	@%p9 bra 	$L__BB1_17;
	ld.global.u32 	%r251, [%rd6+80];
	xor.b32  	%r367, %r367, %r251;
	ld.global.u32 	%r252, [%rd6+84];
	xor.b32  	%r366, %r366, %r252;
	ld.global.u32 	%r253, [%rd6+88];
	xor.b32  	%r365, %r365, %r253;
	ld.global.u32 	%r254, [%rd6+92];
	xor.b32  	%r364, %r364, %r254;
	ld.global.u32 	%r255, [%rd6+96];
	xor.b32  	%r363, %r363, %r255;
$L__BB1_17:
	and.b32  	%r257, %r219, 32;
	setp.eq.s32 	%p10, %r257, 0;
	@%p10 bra 	$L__BB1_19;
	ld.global.u32 	%r258, [%rd6+100];
	xor.b32  	%r367, %r367, %r258;
	ld.global.u32 	%r259, [%rd6+104];
	xor.b32  	%r366, %r366, %r259;
	ld.global.u32 	%r260, [%rd6+108];
	xor.b32  	%r365, %r365, %r260;
	ld.global.u32 	%r261, [%rd6+112];
	xor.b32  	%r364, %r364, %r261;
	ld.global.u32 	%r262, [%rd6+116];
	xor.b32  	%r363, %r363, %r262;
$L__BB1_19:
	and.b32  	%r264, %r219, 64;
	setp.eq.s32 	%p11, %r264, 0;
	@%p11 bra 	$L__BB1_21;
	ld.global.u32 	%r265, [%rd6+120];
	xor.b32  	%r367, %r367, %r265;
	ld.global.u32 	%r266, [%rd6+124];
	xor.b32  	%r366, %r366, %r266;
	ld.global.u32 	%r267, [%rd6+128];
	xor.b32  	%r365, %r365, %r267;
	ld.global.u32 	%r268, [%rd6+132];
	xor.b32  	%r364, %r364, %r268;
	ld.global.u32 	%r269, [%rd6+136];
	xor.b32  	%r363, %r363, %r269;
$L__BB1_21:
	and.b32  	%r271, %r219, 128;
	setp.eq.s32 	%p12, %r271, 0;
	@%p12 bra 	$L__BB1_23;
	ld.global.u32 	%r272, [%rd6+140];
	xor.b32  	%r367, %r367, %r272;
	ld.global.u32 	%r273, [%rd6+144];
	xor.b32  	%r366, %r366, %r273;
	ld.global.u32 	%r274, [%rd6+148];
	xor.b32  	%r365, %r365, %r274;
	ld.global.u32 	%r275, [%rd6+152];
	xor.b32  	%r364, %r364, %r275;
	ld.global.u32 	%r276, [%rd6+156];
	xor.b32  	%r363, %r363, %r276;
$L__BB1_23:
	and.b32  	%r278, %r219, 256;
	setp.eq.s32 	%p13, %r278, 0;
	@%p13 bra 	$L__BB1_25;
	ld.global.u32 	%r279, [%rd6+160];
	xor.b32  	%r367, %r367, %r279;
	ld.global.u32 	%r280, [%rd6+164];
	xor.b32  	%r366, %r366, %r280;
	ld.global.u32 	%r281, [%rd6+168];
	xor.b32  	%r365, %r365, %r281;
	ld.global.u32 	%r282, [%rd6+172];
	xor.b32  	%r364, %r364, %r282;
	ld.global.u32 	%r283, [%rd6+176];
	xor.b32  	%r363, %r363, %r283;
$L__BB1_25:
	and.b32  	%r285, %r219, 512;
	setp.eq.s32 	%p14, %r285, 0;
	@%p14 bra 	$L__BB1_27;
	ld.global.u32 	%r286, [%rd6+180];
	xor.b32  	%r367, %r367, %r286;
	ld.global.u32 	%r287, [%rd6+184];
	xor.b32  	%r366, %r366, %r287;
	ld.global.u32 	%r288, [%rd6+188];
	xor.b32  	%r365, %r365, %r288;
	ld.global.u32 	%r289, [%rd6+192];
	xor.b32  	%r364, %r364, %r289;
	ld.global.u32 	%r290, [%rd6+196];
	xor.b32  	%r363, %r363, %r290;
$L__BB1_27:
	and.b32  	%r292, %r219, 1024;
	setp.eq.s32 	%p15, %r292, 0;
	@%p15 bra 	$L__BB1_29;
	ld.global.u32 	%r293, [%rd6+200];
	xor.b32  	%r367, %r367, %r293;
	ld.global.u32 	%r294, [%rd6+204];
	xor.b32  	%r366, %r366, %r294;
	ld.global.u32 	%r295, [%rd6+208];
	xor.b32  	%r365, %r365, %r295;
	ld.global.u32 	%r296, [%rd6+212];
	xor.b32  	%r364, %r364, %r296;
	ld.global.u32 	%r297, [%rd6+216];
	xor.b32  	%r363, %r363, %r297;
$L__BB1_29:
	and.b32  	%r299, %r219, 2048;
	setp.eq.s32 	%p16, %r299, 0;
	@%p16 bra 	$L__BB1_31;
	ld.global.u32 	%r300, [%rd6+220];
	xor.b32  	%r367, %r367, %r300;
	ld.global.u32 	%r301, [%rd6+224];
	xor.b32  	%r366, %r366, %r301;
	ld.global.u32 	%r302, [%rd6+228];
	xor.b32  	%r365, %r365, %r302;
	ld.global.u32 	%r303, [%rd6+232];
	xor.b32  	%r364, %r364, %r303;
	ld.global.u32 	%r304, [%rd6+236];
	xor.b32  	%r363, %r363, %r304;
$L__BB1_31:
	and.b32  	%r306, %r219, 4096;
	setp.eq.s32 	%p17, %r306, 0;
	@%p17 bra 	$L__BB1_33;
	ld.global.u32 	%r307, [%rd6+240];
	xor.b32  	%r367, %r367, %r307;
	ld.global.u32 	%r308, [%rd6+244];
	xor.b32  	%r366, %r366, %r308;
	ld.global.u32 	%r309, [%rd6+248];
	xor.b32  	%r365, %r365, %r309;
	ld.global.u32 	%r310, [%rd6+252];
	xor.b32  	%r364, %r364, %r310;
	ld.global.u32 	%r311, [%rd6+256];
	xor.b32  	%r363, %r363, %r311;
$L__BB1_33:
	and.b32  	%r313, %r219, 8192;
	setp.eq.s32 	%p18, %r313, 0;
	@%p18 bra 	$L__BB1_35;
	ld.global.u32 	%r314, [%rd6+260];
	xor.b32  	%r367, %r367, %r314;
	ld.global.u32 	%r315, [%rd6+264];
	xor.b32  	%r366, %r366, %r315;
	ld.global.u32 	%r316, [%rd6+268];
	xor.b32  	%r365, %r365, %r316;
	ld.global.u32 	%r317, [%rd6+272];
	xor.b32  	%r364, %r364, %r317;
	ld.global.u32 	%r318, [%rd6+276];
	xor.b32  	%r363, %r363, %r318;
$L__BB1_35:
	and.b32  	%r320, %r219, 16384;
	setp.eq.s32 	%p19, %r320, 0;
	@%p19 bra 	$L__BB1_37;
	ld.global.u32 	%r321, [%rd6+280];
	xor.b32  	%r367, %r367, %r321;
	ld.global.u32 	%r322, [%rd6+284];
	xor.b32  	%r366, %r366, %r322;
	ld.global.u32 	%r323, [%rd6+288];
	xor.b32  	%r365, %r365, %r323;
	ld.global.u32 	%r324, [%rd6+292];
	xor.b32  	%r364, %r364, %r324;
	ld.global.u32 	%r325, [%rd6+296];
	xor.b32  	%r363, %r363, %r325;
$L__BB1_37:
	and.b32  	%r327, %r219, 32768;
	setp.eq.s32 	%p20, %r327, 0;
	@%p20 bra 	$L__BB1_39;
	ld.global.u32 	%r328, [%rd6+300];
	xor.b32  	%r367, %r367, %r328;
	ld.global.u32 	%r329, [%rd6+304];
	xor.b32  	%r366, %r366, %r329;
	ld.global.u32 	%r330, [%rd6+308];
	xor.b32  	%r365, %r365, %r330;
	ld.global.u32 	%r331, [%rd6+312];
	xor.b32  	%r364, %r364, %r331;
	ld.global.u32 	%r332, [%rd6+316];
	xor.b32  	%r363, %r363, %r332;
$L__BB1_39:
	add.s32 	%r362, %r362, 16;
	setp.ne.s32 	%p21, %r362, 32;
	@%p21 bra 	$L__BB1_7;
	mad.lo.s32 	%r333, %r356, -31, %r23;
	add.s32 	%r356, %r333, 1;
	setp.ne.s32 	%p22, %r356, 5;
	@%p22 bra 	$L__BB1_6;
	st.global.u32 	[%rd2+4], %r367;
	st.global.u32 	[%rd2+8], %r366;
	st.global.u32 	[%rd2+12], %r365;
	st.global.u32 	[%rd2+16], %r364;
	st.global.u32 	[%rd2+20], %r363;
	add.s32 	%r350, %r350, 1;
	setp.lt.u32 	%p23, %r350, %r14;
	@%p23 bra 	$L__BB1_5;
$L__BB1_42:
	shr.u64 	%rd7, %rd22, 2;
	add.s32 	%r349, %r349, 1;
	setp.gt.u64 	%p24, %rd22, 3;
	mov.u64 	%rd22, %rd7;
	@%p24 bra 	$L__BB1_3;
$L__BB1_43:
	mov.b32 	%r334, 0;
	st.global.v2.u32 	[%rd2+24], {%r334, %r334};
	st.global.u32 	[%rd2+32], %r334;
	mov.b64 	%rd18, 0;
	st.global.u64 	[%rd2+40], %rd18;
	shr.u32 	%r335, %r367, 2;
	xor.b32  	%r336, %r335, %r367;
	st.global.v2.u32 	[%rd2+8], {%r365, %r364};
	shl.b32 	%r337, %r363, 4;
	shl.b32 	%r338, %r336, 1;
	xor.b32  	%r339, %r338, %r337;
	xor.b32  	%r340, %r339, %r336;
	xor.b32  	%r341, %r340, %r363;
	st.global.v2.u32 	[%rd2+16], {%r363, %r341};
	add.s32 	%r342, %r2, 362437;
	st.global.v2.u32 	[%rd2], {%r342, %r366};
	add.s32 	%r343, %r341, %r342;
	cvt.rn.f32.u32 	%f1, %r343;
	fma.rn.f32 	%f2, %f1, 0f2F800000, 0f2F000000;
	cvta.to.global.u64 	%rd19, %rd8;
	shl.b64 	%rd20, %rd1, 2;
	add.s64 	%rd21, %rd19, %rd20;
	st.global.f32 	[%rd21], %f2;
$L__BB1_44:
	ret;

}
	// .globl	_Z13minmax_kernelPiS_S_PfPcS1_S1_i
.visible .entry _Z13minmax_kernelPiS_S_PfPcS1_S1_i(
	.param .u64 .ptr .align 1 _Z13minmax_kernelPiS_S_PfPcS1_S1_i_param_0,
	.param .u64 .ptr .align 1 _Z13minmax_kernelPiS_S_PfPcS1_S1_i_param_1,
	.param .u64 .ptr .align 1 _Z13minmax_kernelPiS_S_PfPcS1_S1_i_param_2,
	.param .u64 .ptr .align 1 _Z13minmax_kernelPiS_S_PfPcS1_S1_i_param_3,
	.param .u64 .ptr .align 1 _Z13minmax_kernelPiS_S_PfPcS1_S1_i_param_4,
	.param .u64 .ptr .align 1 _Z13minmax_kernelPiS_S_PfPcS1_S1_i_param_5,
	.param .u64 .ptr .align 1 _Z13minmax_kernelPiS_S_PfPcS1_S1_i_param_6,
	.param .u32 _Z13minmax_kernelPiS_S_PfPcS1_S1_i_param_7
)
{
	.reg .pred 	%p<64>;
	.reg .b16 	%rs<131>;
	.reg .b32 	%r<60>;
	.reg .b32 	%f<17>;
	.reg .b64 	%rd<95>;

	ld.param.u64 	%rd12, [_Z13minmax_kernelPiS_S_PfPcS1_S1_i_param_0];
	ld.param.u64 	%rd10, [_Z13minmax_kernelPiS_S_PfPcS1_S1_i_param_1];
	ld.param.u64 	%rd13, [_Z13minmax_kernelPiS_S_PfPcS1_S1_i_param_2];
	ld.param.u64 	%rd14, [_Z13minmax_kernelPiS_S_PfPcS1_S1_i_param_3];
	ld.param.u64 	%rd15, [_Z13minmax_kernelPiS_S_PfPcS1_S1_i_param_4];
	ld.param.u64 	%rd11, [_Z13minmax_kernelPiS_S_PfPcS1_S1_i_param_5];
	ld.param.u64 	%rd16, [_Z13minmax_kernelPiS_S_PfPcS1_S1_i_param_6];
	ld.param.u32 	%r32, [_Z13minmax_kernelPiS_S_PfPcS1_S1_i_param_7];
	cvta.to.global.u64 	%rd1, %rd12;
	cvta.to.global.u64 	%rd2, %rd16;
	cvta.to.global.u64 	%rd3, %rd15;
	cvta.to.global.u64 	%rd4, %rd14;
	cvta.to.global.u64 	%rd5, %rd13;
	mov.u32 	%r33, %ctaid.x;
	mov.u32 	%r34, %ntid.x;
	mov.u32 	%r35, %tid.x;
	mad.lo.s32 	%r1, %r33, %r34, %r35;
	setp.ge.s32 	%p5, %r1, %r32;
	@%p5 bra 	$L__BB2_49;
	mul.wide.s32 	%rd17, %r1, 4;
	add.s64 	%rd18, %rd5, %rd17;
	ld.global.u32 	%r36, [%rd18];
	setp.ne.s32 	%p6, %r36, 0;
	@%p6 bra 	$L__BB2_49;
	cvta.to.global.u64 	%rd19, %rd10;
	add.s64 	%rd21, %rd19, %rd17;
	ld.global.u32 	%r2, [%rd21+4];
	add.s64 	%rd22, %rd4, %rd17;
	ld.global.f32 	%f1, [%rd22];
	ld.global.u32 	%r57, [%rd21];
	setp.ge.s32 	%p8, %r57, %r2;
	mov.pred 	%p62, 0;
	mov.pred 	%p63, %p62;
	@%p8 bra 	$L__BB2_44;
	sub.s32 	%r4, %r2, %r57;
	and.b32  	%r5, %r4, 7;
	sub.s32 	%r37, %r57, %r2;
	setp.gt.u32 	%p9, %r37, -8;
	mov.b16 	%rs90, 1;
	mov.u16 	%rs89, %rs90;
	@%p9 bra 	$L__BB2_22;
	and.b32  	%r38, %r4, -8;
	neg.s32 	%r55, %r38;
	add.s64 	%rd6, %rd1, 16;
	mov.b16 	%rs90, 1;
$L__BB2_5:
	.pragma "nounroll";
	mul.wide.s32 	%rd23, %r57, 4;
	add.s64 	%rd7, %rd6, %rd23;
	ld.global.u32 	%r9, [%rd7+-16];
	mul.wide.s32 	%rd24, %r9, 4;
	add.s64 	%rd25, %rd5, %rd24;
	ld.global.u32 	%r39, [%rd25];
	setp.ne.s32 	%p10, %r39, 0;
	@%p10 bra 	$L__BB2_7;
	add.s64 	%rd27, %rd4, %rd24;
	ld.global.f32 	%f2, [%rd27];
	setp.le.f32 	%p11, %f2, %f1;
	selp.b16 	%rs89, 0, %rs89, %p11;
	setp.ge.f32 	%p12, %f2, %f1;
	selp.b16 	%rs90, 0, %rs90, %p12;
$L__BB2_7:
	ld.global.u32 	%r10, [%rd7+-12];
	mul.wide.s32 	%rd28, %r10, 4;
	add.s64 	%rd29, %rd5, %rd28;
	ld.global.u32 	%r40, [%rd29];
	setp.ne.s32 	%p13, %r40, 0;
	@%p13 bra 	$L__BB2_9;
	add.s64 	%rd31, %rd4, %rd28;
	ld.global.f32 	%f3, [%rd31];
	setp.le.f32 	%p14, %f3, %f1;
	selp.b16 	%rs89, 0, %rs89, %p14;
	setp.ge.f32 	%p15, %f3, %f1;
	selp.b16 	%rs90, 0, %rs90, %p15;
$L__BB2_9:
	ld.global.u32 	%r11, [%rd7+-8];
	mul.wide.s32 	%rd32, %r11, 4;
	add.s64 	%rd33, %rd5, %rd32;
	ld.global.u32 	%r41, [%rd33];
	setp.ne.s32 	%p16, %r41, 0;
	@%p16 bra 	$L__BB2_11;
	add.s64 	%rd35, %rd4, %rd32;
	ld.global.f32 	%f4, [%rd35];
	setp.le.f32 	%p17, %f4, %f1;
	selp.b16 	%rs89, 0, %rs89, %p17;
	setp.ge.f32 	%p18, %f4, %f1;
	selp.b16 	%rs90, 0, %rs90, %p18;
$L__BB2_11:
	ld.global.u32 	%r12, [%rd7+-4];
	mul.wide.s32 	%rd36, %r12, 4;
	add.s64 	%rd37, %rd5, %rd36;
	ld.global.u32 	%r42, [%rd37];
	setp.ne.s32 	%p19, %r42, 0;
	@%p19 bra 	$L__BB2_13;
	add.s64 	%rd39, %rd4, %rd36;
	ld.global.f32 	%f5, [%rd39];
	setp.le.f32 	%p20, %f5, %f1;
	selp.b16 	%rs89, 0, %rs89, %p20;
	setp.ge.f32 	%p21, %f5, %f1;
	selp.b16 	%rs90, 0, %rs90, %p21;
$L__BB2_13:
	ld.global.u32 	%r13, [%rd7];
	mul.wide.s32 	%rd40, %r13, 4;
	add.s64 	%rd41, %rd5, %rd40;
	ld.global.u32 	%r43, [%rd41];
	setp.ne.s32 	%p22, %r43, 0;
	@%p22 bra 	$L__BB2_15;
	add.s64 	%rd43, %rd4, %rd40;
	ld.global.f32 	%f6, [%rd43];
	setp.le.f32 	%p23, %f6, %f1;
	selp.b16 	%rs89, 0, %rs89, %p23;
	setp.ge.f32 	%p24, %f6, %f1;
	selp.b16 	%rs90, 0, %rs90, %p24;
$L__BB2_15:
	ld.global.u32 	%r14, [%rd7+4];
	mul.wide.s32 	%rd44, %r14, 4;
	add.s64 	%rd45, %rd5, %rd44;
	ld.global.u32 	%r44, [%rd45];
	setp.ne.s32 	%p25, %r44, 0;
	@%p25 bra 	$L__BB2_17;
	add.s64 	%rd47, %rd4, %rd44;
	ld.global.f32 	%f7, [%rd47];
	setp.le.f32 	%p26, %f7, %f1;
	selp.b16 	%rs89, 0, %rs89, %p26;
	setp.ge.f32 	%p27, %f7, %f1;
	selp.b16 	%rs90, 0, %rs90, %p27;
$L__BB2_17:
	ld.global.u32 	%r15, [%rd7+8];
	mul.wide.s32 	%rd48, %r15, 4;
	add.s64 	%rd49, %rd5, %rd48;
	ld.global.u32 	%r45, [%rd49];
	setp.ne.s32 	%p28, %r45, 0;
	@%p28 bra 	$L__BB2_19;
	add.s64 	%rd51, %rd4, %rd48;
	ld.global.f32 	%f8, [%rd51];
	setp.le.f32 	%p29, %f8, %f1;
	selp.b16 	%rs89, 0, %rs89, %p29;
	setp.ge.f32 	%p30, %f8, %f1;
	selp.b16 	%rs90, 0, %rs90, %p30;
$L__BB2_19:
	ld.global.u32 	%r16, [%rd7+12];
	mul.wide.s32 	%rd52, %r16, 4;
	add.s64 	%rd53, %rd5, %rd52;
	ld.global.u32 	%r46, [%rd53];
	setp.ne.s32 	%p31, %r46, 0;
	@%p31 bra 	$L__BB2_21;
	add.s64 	%rd55, %rd4, %rd52;
	ld.global.f32 	%f9, [%rd55];
	setp.le.f32 	%p32, %f9, %f1;
	selp.b16 	%rs89, 0, %rs89, %p32;
	setp.ge.f32 	%p33, %f9, %f1;
	selp.b16 	%rs90, 0, %rs90, %p33;
$L__BB2_21:
	add.s32 	%r57, %r57, 8;
	add.s32 	%r55, %r55, 8;
	setp.ne.s32 	%p34, %r55, 0;
	@%p34 bra 	$L__BB2_5;
$L__BB2_22:
	setp.eq.s32 	%p35, %r5, 0;
	@%p35 bra 	$L__BB2_43;
	and.b32  	%r20, %r4, 3;
	setp.lt.u32 	%p36, %r5, 4;
	@%p36 bra 	$L__BB2_33;
	mul.wide.s32 	%rd56, %r57, 4;
	add.s64 	%rd8, %rd1, %rd56;
	ld.global.u32 	%r21, [%rd8];
	mul.wide.s32 	%rd57, %r21, 4;
	add.s64 	%rd58, %rd5, %rd57;
	ld.global.u32 	%r47, [%rd58];
	setp.ne.s32 	%p37, %r47, 0;
	@%p37 bra 	$L__BB2_26;
	add.s64 	%rd60, %rd4, %rd57;
	ld.global.f32 	%f10, [%rd60];
	setp.le.f32 	%p38, %f10, %f1;
	selp.b16 	%rs89, 0, %rs89, %p38;
	setp.ge.f32 	%p39, %f10, %f1;
	selp.b16 	%rs90, 0, %rs90, %p39;
$L__BB2_26:
	ld.global.u32 	%r22, [%rd8+4];
	mul.wide.s32 	%rd61, %r22, 4;
	add.s64 	%rd62, %rd5, %rd61;
	ld.global.u32 	%r48, [%rd62];
	setp.ne.s32 	%p40, %r48, 0;
	@%p40 bra 	$L__BB2_28;
	add.s64 	%rd64, %rd4, %rd61;
	ld.global.f32 	%f11, [%rd64];
	setp.le.f32 	%p41, %f11, %f1;
	selp.b16 	%rs89, 0, %rs89, %p41;
	setp.ge.f32 	%p42, %f11, %f1;
	selp.b16 	%rs90, 0, %rs90, %p42;
$L__BB2_28:
	ld.global.u32 	%r23, [%rd8+8];
	mul.wide.s32 	%rd65, %r23, 4;
	add.s64 	%rd66, %rd5, %rd65;
	ld.global.u32 	%r49, [%rd66];
	setp.ne.s32 	%p43, %r49, 0;
	@%p43 bra 	$L__BB2_30;
	add.s64 	%rd68, %rd4, %rd65;
	ld.global.f32 	%f12, [%rd68];
	setp.le.f32 	%p44, %f12, %f1;
	selp.b16 	%rs89, 0, %rs89, %p44;
	setp.ge.f32 	%p45, %f12, %f1;
	selp.b16 	%rs90, 0, %rs90, %p45;
$L__BB2_30:
	ld.global.u32 	%r24, [%rd8+12];
	mul.wide.s32 	%rd69, %r24, 4;
	add.s64 	%rd70, %rd5, %rd69;
	ld.global.u32 	%r50, [%rd70];
	setp.ne.s32 	%p46, %r50, 0;
	@%p46 bra 	$L__BB2_32;
	add.s64 	%rd72, %rd4, %rd69;
	ld.global.f32 	%f13, [%rd72];
	setp.le.f32 	%p47, %f13, %f1;
	selp.b16 	%rs89, 0, %rs89, %p47;
	setp.ge.f32 	%p48, %f13, %f1;
	selp.b16 	%rs90, 0, %rs90, %p48;
$L__BB2_32:
	add.s32 	%r57, %r57, 4;
$L__BB2_33:
	setp.eq.s32 	%p49, %r20, 0;
	@%p49 bra 	$L__BB2_43;
	setp.eq.s32 	%p50, %r20, 1;
	@%p50 bra 	$L__BB2_40;
	mul.wide.s32 	%rd73, %r57, 4;
	add.s64 	%rd9, %rd1, %rd73;
	ld.global.u32 	%r27, [%rd9];
	mul.wide.s32 	%rd74, %r27, 4;
	add.s64 	%rd75, %rd5, %rd74;
	ld.global.u32 	%r51, [%rd75];
	setp.ne.s32 	%p51, %r51, 0;
	@%p51 bra 	$L__BB2_37;
	add.s64 	%rd77, %rd4, %rd74;
	ld.global.f32 	%f14, [%rd77];
	setp.le.f32 	%p52, %f14, %f1;
	selp.b16 	%rs89, 0, %rs89, %p52;
	setp.ge.f32 	%p53, %f14, %f1;
	selp.b16 	%rs90, 0, %rs90, %p53;
$L__BB2_37:
	ld.global.u32 	%r28, [%rd9+4];
	mul.wide.s32 	%rd78, %r28, 4;
	add.s64 	%rd79, %rd5, %rd78;
	ld.global.u32 	%r52, [%rd79];
	setp.ne.s32 	%p54, %r52, 0;
	@%p54 bra 	$L__BB2_39;
	add.s64 	%rd81, %rd4, %rd78;
	ld.global.f32 	%f15, [%rd81];
	setp.le.f32 	%p55, %f15, %f1;
	selp.b16 	%rs89, 0, %rs89, %p55;
	setp.ge.f32 	%p56, %f15, %f1;
	selp.b16 	%rs90, 0, %rs90, %p56;
$L__BB2_39:
	add.s32 	%r57, %r57, 2;
$L__BB2_40:
	and.b32  	%r53, %r4, 1;
	setp.eq.b32 	%p57, %r53, 1;
	not.pred 	%p58, %p57;
	@%p58 bra 	$L__BB2_43;
	mul.wide.s32 	%rd82, %r57, 4;
	add.s64 	%rd83, %rd1, %rd82;
	ld.global.u32 	%r31, [%rd83];
	mul.wide.s32 	%rd84, %r31, 4;
	add.s64 	%rd85, %rd5, %rd84;
	ld.global.u32 	%r54, [%rd85];
	setp.ne.s32 	%p59, %r54, 0;
	@%p59 bra 	$L__BB2_43;
	add.s64 	%rd87, %rd4, %rd84;
	ld.global.f32 	%f16, [%rd87];
	setp.le.f32 	%p60, %f16, %f1;
	selp.b16 	%rs89, 0, %rs89, %p60;
	setp.ge.f32 	%p61, %f16, %f1;
	selp.b16 	%rs90, 0, %rs90, %p61;
$L__BB2_43:
	and.b16  	%rs80, %rs89, 255;
	setp.eq.s16 	%p62, %rs80, 0;
	and.b16  	%rs81, %rs90, 255;
	setp.eq.s16 	%p63, %rs81, 0;
$L__BB2_44:
	@%p62 bra 	$L__BB2_46;
	cvt.s64.s32 	%rd88, %r1;
	add.s64 	%rd89, %rd3, %rd88;
	mov.b16 	%rs82, 255;
	st.global.u8 	[%rd89], %rs82;
	mov.b16 	%rs83, 1;
	st.global.u8 	[%rd2], %rs83;
	bra.uni 	$L__BB2_49;
$L__BB2_46:
	@%p63 bra 	$L__BB2_48;
	cvt.s64.s32 	%rd90, %r1;
	add.s64 	%rd91, %rd3, %rd90;
	mov.b16 	%rs84, 1;
	st.global.u8 	[%rd91], %rs84;
	st.global.u8 	[%rd2], %rs84;
	bra.uni 	$L__BB2_49;
$L__BB2_48:
	cvt.s64.s32 	%rd92, %r1;
	add.s64 	%rd93, %rd3, %rd92;
	mov.b16 	%rs85, 0;
	st.global.u8 	[%rd93], %rs85;
	cvta.to.global.u64 	%rd94, %rd11;
	mov.b16 	%rs86, 1;
	st.global.u8 	[%rd94], %rs86;
$L__BB2_49:
	ret;

}
	// .globl	_Z12color_kernelPiPcii
.visible .entry _Z12color_kernelPiPcii(
	.param .u64 .ptr .align 1 _Z12color_kernelPiPcii_param_0,
	.param .u64 .ptr .align 1 _Z12color_kernelPiPcii_param_1,
	.param .u32 _Z12color_kernelPiPcii_param_2,
	.param .u32 _Z12color_kernelPiPcii_param_3
)
{
	.reg .pred 	%p<5>;
	.reg .b16 	%rs<2>;
	.reg .b32 	%r<9>;
	.reg .b64 	%rd<9>;

	ld.param.u64 	%rd2, [_Z12color_kernelPiPcii_param_0];
	ld.param.u64 	%rd3, [_Z12color_kernelPiPcii_param_1];
	ld.param.u32 	%r2, [_Z12color_kernelPiPcii_param_2];
	ld.param.u32 	%r3, [_Z12color_kernelPiPcii_param_3];
	mov.u32 	%r4, %ctaid.x;
	mov.u32 	%r5, %ntid.x;
	mov.u32 	%r6, %tid.x;
	mad.lo.s32 	%r1, %r4, %r5, %r6;
	setp.ge.s32 	%p1, %r1, %r3;
	@%p1 bra 	$L__BB3_6;
	cvta.to.global.u64 	%rd4, %rd2;
	mul.wide.s32 	%rd5, %r1, 4;
	add.s64 	%rd1, %rd4, %rd5;
	ld.global.u32 	%r7, [%rd1];
	setp.ne.s32 	%p2, %r7, 0;
	@%p2 bra 	$L__BB3_6;
	cvt.s64.s32 	%rd6, %r1;
	cvta.to.global.u64 	%rd7, %rd3;
	add.s64 	%rd8, %rd7, %rd6;
	ld.global.u8 	%rs1, [%rd8];
	setp.eq.s16 	%p3, %rs1, 1;
	@%p3 bra 	$L__BB3_5;
	setp.ne.s16 	%p4, %rs1, 255;
	@%p4 bra 	$L__BB3_6;
	st.global.u32 	[%rd1], %r2;
	bra.uni 	$L__BB3_6;
$L__BB3_5:
	add.s32 	%r8, %r2, 1;
	st.global.u32 	[%rd1], %r8;
$L__BB3_6:
	ret;

}


// ===== COMPILED SASS (sm_100) =====

	.target	sm_100

	.elftype	@"ET_EXEC"


//--------------------- .note.nv.tkinfo           --------------------------
	.section	.note.nv.tkinfo,"",@"SHT_NOTE"
	.sectionflags	@"SHF_NOTE_NV_TKINFO"
	.tkinfo
        /*0018*/ 	.word	0x00000002
        /*0030*/ 	.string	""
        /*0030*/ 	.string	"ptxas"
        /*0030*/ 	.string	"Cuda compilation tools, release 13.0, V13.0.88"
        /*0030*/ 	.string	"Build cuda_13.0.r13.0/compiler.36424714_0"
        /*0030*/ 	.string	"-arch sm_100 -m 64 "



//--------------------- .note.nv.cuinfo           --------------------------
	.section	.note.nv.cuinfo,"",@"SHT_NOTE"
	.sectionflags	@"SHF_NOTE_NV_CUINFO"
        /*0018*/ 	.short	0x0002
        /*001a*/ 	.short	0x0064
        /*001c*/ 	.short	0x0082
	.zero		2


//--------------------- .nv.info                  --------------------------
	.section	.nv.info,"",@"SHT_CUDA_INFO"
	.align	4


	//----- nvinfo : EIATTR_REGCOUNT
	.align		4
        /*0000*/ 	.byte	0x04, 0x2f
        /*0002*/ 	.short	(.L_10 - .L_9)
	.align		4
.L_9:
        /*0004*/ 	.word	index@(_Z11init_kernelPiPfP17curandStateXORWOWmi)
        /*0008*/ 	.word	0x0000001f


	//----- nvinfo : EIATTR_FRAME_SIZE
	.align		4
.L_10:
        /*000c*/ 	.byte	0x04, 0x11
        /*000e*/ 	.short	(.L_12 - .L_11)
	.align		4
.L_11:
        /*0010*/ 	.word	index@(_Z11init_kernelPiPfP17curandStateXORWOWmi)
        /*0014*/ 	.word	0x00000000


	//----- nvinfo : EIATTR_REGCOUNT
	.align		4
.L_12:
        /*0018*/ 	.byte	0x04, 0x2f
        /*001a*/ 	.short	(.L_14 - .L_13)
	.align		4
.L_13:
        /*001c*/ 	.word	index@(_Z15random_generatePfP17curandStateXORWOWmi)
        /*0020*/ 	.word	0x0000001f


	//----- nvinfo : EIATTR_FRAME_SIZE
	.align		4
.L_14:
        /*0024*/ 	.byte	0x04, 0x11
        /*0026*/ 	.short	(.L_16 - .L_15)
	.align		4
.L_15:
        /*0028*/ 	.word	index@(_Z15random_generatePfP17curandStateXORWOWmi)
        /*002c*/ 	.word	0x00000000


	//----- nvinfo : EIATTR_REGCOUNT
	.align		4
.L_16:
        /*0030*/ 	.byte	0x04, 0x2f
        /*0032*/ 	.short	(.L_18 - .L_17)
	.align		4
.L_17:
        /*0034*/ 	.word	index@(_Z13minmax_kernelPiS_S_PfPcS1_S1_i)
        /*0038*/ 	.word	0x00000020


	//----- nvinfo : EIATTR_FRAME_SIZE
	.align		4
.L_18:
        /*003c*/ 	.byte	0x04, 0x11
        /*003e*/ 	.short	(.L_20 - .L_19)
	.align		4
.L_19:
        /*0040*/ 	.word	index@(_Z13minmax_kernelPiS_S_PfPcS1_S1_i)
        /*0044*/ 	.word	0x00000000


	//----- nvinfo : EIATTR_REGCOUNT
	.align		4
.L_20:
        /*0048*/ 	.byte	0x04, 0x2f
        /*004a*/ 	.short	(.L_22 - .L_21)
	.align		4
.L_21:
        /*004c*/ 	.word	index@(_Z12color_kernelPiPcii)
        /*0050*/ 	.word	0x00000008


	//----- nvinfo : EIATTR_FRAME_SIZE
	.align		4
.L_22:
        /*0054*/ 	.byte	0x04, 0x11
        /*0056*/ 	.short	(.L_24 - .L_23)
	.align		4
.L_23:
        /*0058*/ 	.word	index@(_Z12color_kernelPiPcii)
        /*005c*/ 	.word	0x00000000


	//----- nvinfo : EIATTR_MIN_STACK_SIZE
	.align		4
.L_24:
        /*0060*/ 	.byte	0x04, 0x12
        /*0062*/ 	.short	(.L_26 - .L_25)
	.align		4
.L_25:
        /*0064*/ 	.word	index@(_Z12color_kernelPiPcii)
        /*0068*/ 	.word	0x00000000


	//----- nvinfo : EIATTR_MIN_STACK_SIZE
	.align		4
.L_26:
        /*006c*/ 	.byte	0x04, 0x12
        /*006e*/ 	.short	(.L_28 - .L_27)
	.align		4
.L_27:
        /*0070*/ 	.word	index@(_Z13minmax_kernelPiS_S_PfPcS1_S1_i)
        /*0074*/ 	.word	0x00000000


	//----- nvinfo : EIATTR_MIN_STACK_SIZE
	.align		4
.L_28:
        /*0078*/ 	.byte	0x04, 0x12
        /*007a*/ 	.short	(.L_30 - .L_29)
	.align		4
.L_29:
        /*007c*/ 	.word	index@(_Z15random_generatePfP17curandStateXORWOWmi)
        /*0080*/ 	.word	0x00000000


	//----- nvinfo : EIATTR_MIN_STACK_SIZE
	.align		4
.L_30:
        /*0084*/ 	.byte	0x04, 0x12
        /*0086*/ 	.short	(.L_32 - .L_31)
	.align		4
.L_31:
        /*0088*/ 	.word	index@(_Z11init_kernelPiPfP17curandStateXORWOWmi)
        /*008c*/ 	.word	0x00000000
.L_32:


//--------------------- .nv.compat                --------------------------
	.section	.nv.compat,"",@"SHT_CUDA_COMPAT_INFO"
	.align	4
        /*0000*/ 	.byte	0x02, 0x09, 0x00, 0x00, 0x02, 0x02, 0x01, 0x00, 0x02, 0x05, 0x05, 0x00, 0x03, 0x07, 0x01, 0x01
        /*0010*/ 	.byte	0x02, 0x03, 0x00, 0x00, 0x02, 0x06, 0x01, 0x00, 0x04, 0x0b, 0x08, 0x00, 0x09, 0x00, 0x00, 0x00
        /*0020*/ 	.byte	0x00, 0x00, 0x00, 0x00


//--------------------- .nv.info._Z12color_kernelPiPcii --------------------------
	.section	.nv.info._Z12color_kernelPiPcii,"",@"SHT_CUDA_INFO"
	.sectionflags	@""
	.align	4


	//----- nvinfo : EIATTR_CUDA_API_VERSION
	.align		4
        /*0000*/ 	.byte	0x04, 0x37
        /*0002*/ 	.short	(.L_34 - .L_33)
.L_33:
        /*0004*/ 	.word	0x00000082


	//----- nvinfo : EIATTR_KPARAM_INFO
	.align		4
.L_34:
        /*0008*/ 	.byte	0x04, 0x17
        /*000a*/ 	.short	(.L_36 - .L_35)
.L_35:
        /*000c*/ 	.word	0x00000000
        /*0010*/ 	.short	0x0003
        /*0012*/ 	.short	0x0014
        /*0014*/ 	.byte	0x00, 0xf0, 0x11, 0x00


	//----- nvinfo : EIATTR_KPARAM_INFO
	.align		4
.L_36:
        /*0018*/ 	.byte	0x04, 0x17
        /*001a*/ 	.short	(.L_38 - .L_37)
.L_37:
        /*001c*/ 	.word	0x00000000
        /*0020*/ 	.short	0x0002
        /*0022*/ 	.short	0x0010
        /*0024*/ 	.byte	0x00, 0xf0, 0x11, 0x00


	//----- nvinfo : EIATTR_KPARAM_INFO
	.align		4
.L_38:
        /*0028*/ 	.byte	0x04, 0x17
        /*002a*/ 	.short	(.L_40 - .L_39)
.L_39:
        /*002c*/ 	.word	0x00000000
        /*0030*/ 	.short	0x0001
        /*0032*/ 	.short	0x0008
        /*0034*/ 	.byte	0x00, 0xf5, 0x21, 0x00


	//----- nvinfo : EIATTR_KPARAM_INFO
	.align		4
.L_40:
        /*0038*/ 	.byte	0x04, 0x17
        /*003a*/ 	.short	(.L_42 - .L_41)
.L_41:
        /*003c*/ 	.word	0x00000000
        /*0040*/ 	.short	0x0000
        /*0042*/ 	.short	0x0000
        /*0044*/ 	.byte	0x00, 0xf5, 0x21, 0x00


	//----- nvinfo : EIATTR_SPARSE_MMA_MASK
	.align		4
.L_42:
        /*0048*/ 	.byte	0x03, 0x50
        /*004a*/ 	.short	0x0000


	//----- nvinfo : EIATTR_MAXREG_COUNT
	.align		4
        /*004c*/ 	.byte	0x03, 0x1b
        /*004e*/ 	.short	0x00ff


	//----- nvinfo : EIATTR_MERCURY_ISA_VERSION
	.align		4
        /*0050*/ 	.byte	0x03, 0x5f
        /*0052*/ 	.short	0x0101


	//----- nvinfo : EIATTR_VRC_CTA_INIT_COUNT
	.align		4
        /*0054*/ 	.byte	0x02, 0x4a
	.zero		1
	.zero		1


	//----- nvinfo : EIATTR_EXIT_INSTR_OFFSETS
	.align		4
        /*0058*/ 	.byte	0x04, 0x1c
        /*005a*/ 	.short	(.L_44 - .L_43)


	//   ....[0]....
.L_43:
        /*005c*/ 	.word	0x00000070


	//   ....[1]....
        /*0060*/ 	.word	0x000000d0


	//   ....[2]....
        /*0064*/ 	.word	0x00000150


	//   ....[3]....
        /*0068*/ 	.word	0x00000180


	//   ....[4]....
        /*006c*/ 	.word	0x000001c0


	//----- nvinfo : EIATTR_CRS_STACK_SIZE
	.align		4
.L_44:
        /*0070*/ 	.byte	0x04, 0x1e
        /*0072*/ 	.short	(.L_46 - .L_45)
.L_45:
        /*0074*/ 	.word	0x00000000


	//----- nvinfo : EIATTR_CBANK_PARAM_SIZE
	.align		4
.L_46:
        /*0078*/ 	.byte	0x03, 0x19
        /*007a*/ 	.short	0x0018


	//----- nvinfo : EIATTR_PARAM_CBANK
	.align		4
        /*007c*/ 	.byte	0x04, 0x0a
        /*007e*/ 	.short	(.L_48 - .L_47)
	.align		4
.L_47:
        /*0080*/ 	.word	index@(.nv.constant0._Z12color_kernelPiPcii)
        /*0084*/ 	.short	0x0380
        /*0086*/ 	.short	0x0018


	//----- nvinfo : EIATTR_SW_WAR
	.align		4
.L_48:
        /*0088*/ 	.byte	0x04, 0x36
        /*008a*/ 	.short	(.L_50 - .L_49)
.L_49:
        /*008c*/ 	.word	0x00000008
.L_50:


//--------------------- .nv.info._Z13minmax_kernelPiS_S_PfPcS1_S1_i --------------------------
	.section	.nv.info._Z13minmax_kernelPiS_S_PfPcS1_S1_i,"",@"SHT_CUDA_INFO"
	.sectionflags	@""
	.align	4


	//----- nvinfo : EIATTR_CUDA_API_VERSION
	.align		4
        /*0000*/ 	.byte	0x04, 0x37
        /*0002*/ 	.short	(.L_52 - .L_51)
.L_51:
        /*0004*/ 	.word	0x00000082


	//----- nvinfo : EIATTR_KPARAM_INFO
	.align		4
.L_52:
        /*0008*/ 	.byte	0x04, 0x17
        /*000a*/ 	.short	(.L_54 - .L_53)
.L_53:
        /*000c*/ 	.word	0x00000000
        /*0010*/ 	.short	0x0007
        /*0012*/ 	.short	0x0038
        /*0014*/ 	.byte	0x00, 0xf0, 0x11, 0x00


	//----- nvinfo : EIATTR_KPARAM_INFO
	.align		4
.L_54:
        /*0018*/ 	.byte	0x04, 0x17
        /*001a*/ 	.short	(.L_56 - .L_55)
.L_55:
        /*001c*/ 	.word	0x00000000
        /*0020*/ 	.short	0x0006
        /*0022*/ 	.short	0x0030
        /*0024*/ 	.byte	0x00, 0xf5, 0x21, 0x00


	//----- nvinfo : EIATTR_KPARAM_INFO
	.align		4
.L_56:
        /*0028*/ 	.byte	0x04, 0x17
        /*002a*/ 	.short	(.L_58 - .L_57)
.L_57:
        /*002c*/ 	.word	0x00000000
        /*0030*/ 	.short	0x0005
        /*0032*/ 	.short	0x0028
        /*0034*/ 	.byte	0x00, 0xf5, 0x21, 0x00


	//----- nvinfo : EIATTR_KPARAM_INFO
	.align		4
.L_58:
        /*0038*/ 	.byte	0x04, 0x17
        /*003a*/ 	.short	(.L_60 - .L_59)
.L_59:
        /*003c*/ 	.word	0x00000000
        /*0040*/ 	.short	0x0004
        /*0042*/ 	.short	0x0020
        /*0044*/ 	.byte	0x00, 0xf5, 0x21, 0x00


	//----- nvinfo : EIATTR_KPARAM_INFO
	.align		4
.L_60:
        /*0048*/ 	.byte	0x04, 0x17
        /*004a*/ 	.short	(.L_62 - .L_61)
.L_61:
        /*004c*/ 	.word	0x00000000
        /*0050*/ 	.short	0x0003
        /*0052*/ 	.short	0x0018
        /*0054*/ 	.byte	0x00, 0xf5, 0x21, 0x00


	//----- nvinfo : EIATTR_KPARAM_INFO
	.align		4
.L_62:
        /*0058*/ 	.byte	0x04, 0x17
        /*005a*/ 	.short	(.L_64 - .L_63)
.L_63:
        /*005c*/ 	.word	0x00000000
        /*0060*/ 	.short	0x0002
        /*0062*/ 	.short	0x0010
        /*0064*/ 	.byte	0x00, 0xf5, 0x21, 0x00


	//----- nvinfo : EIATTR_KPARAM_INFO
	.align		4
.L_64:
        /*0068*/ 	.byte	0x04, 0x17
        /*006a*/ 	.short	(.L_66 - .L_65)
.L_65:
        /*006c*/ 	.word	0x00000000
        /*0070*/ 	.short	0x0001
        /*0072*/ 	.short	0x0008
        /*0074*/ 	.byte	0x00, 0xf5, 0x21, 0x00


	//----- nvinfo : EIATTR_KPARAM_INFO
	.align		4
.L_66:
        /*0078*/ 	.byte	0x04, 0x17
        /*007a*/ 	.short	(.L_68 - .L_67)
.L_67:
        /*007c*/ 	.word	0x00000000
        /*0080*/ 	.short	0x0000
        /*0082*/ 	.short	0x0000
        /*0084*/ 	.byte	0x00, 0xf5, 0x21, 0x00


	//----- nvinfo : EIATTR_SPARSE_MMA_MASK
	.align		4
.L_68:
        /*0088*/ 	.byte	0x03, 0x50
        /*008a*/ 	.short	0x0000


	//----- nvinfo : EIATTR_MAXREG_COUNT
	.align		4
        /*008c*/ 	.byte	0x03, 0x1b
        /*008e*/ 	.short	0x00ff


	//----- nvinfo : EIATTR_MERCURY_ISA_VERSION
	.align		4
        /*0090*/ 	.byte	0x03, 0x5f
        /*0092*/ 	.short	0x0101


	//----- nvinfo : EIATTR_VRC_CTA_INIT_COUNT
	.align		4
        /*0094*/ 	.byte	0x02, 0x4a
	.zero		1
	.zero		1


	//----- nvinfo : EIATTR_EXIT_INSTR_OFFSETS
	.align		4
        /*0098*/ 	.byte	0x04, 0x1c
        /*009a*/ 	.short	(.L_70 - .L_69)


	//   ....[0]....
.L_69:
        /*009c*/ 	.word	0x00000070


	//   ....[1]....
        /*00a0*/ 	.word	0x000000f0


	//   ....[2]....
        /*00a4*/ 	.word	0x000011f0


	//   ....[3]....
        /*00a8*/ 	.word	0x00001290


	//   ....[4]....
        /*00ac*/ 	.word	0x00001320


	//----- nvinfo : EIATTR_CRS_STACK_SIZE
	.align		4
.L_70:
        /*00b0*/ 	.byte	0x04, 0x1e
        /*00b2*/ 	.short	(.L_72 - .L_71)
.L_71:
        /*00b4*/ 	.word	0x00000000


	//----- nvinfo : EIATTR_CBANK_PARAM_SIZE
	.align		4
.L_72:
        /*00b8*/ 	.byte	0x03, 0x19
        /*00ba*/ 	.short	0x003c


	//----- nvinfo : EIATTR_PARAM_CBANK
	.align		4
        /*00bc*/ 	.byte	0x04, 0x0a
        /*00be*/ 	.short	(.L_74 - .L_73)
	.align		4
.L_73:
        /*00c0*/ 	.word	index@(.nv.constant0._Z13minmax_kernelPiS_S_PfPcS1_S1_i)
        /*00c4*/ 	.short	0x0380
        /*00c6*/ 	.short	0x003c


	//----- nvinfo : EIATTR_SW_WAR
	.align		4
.L_74:
        /*00c8*/ 	.byte	0x04, 0x36
        /*00ca*/ 	.short	(.L_76 - .L_75)
.L_75:
        /*00cc*/ 	.word	0x00000008
.L_76:


//--------------------- .nv.info._Z15random_generatePfP17curandStateXORWOWmi --------------------------
	.section	.nv.info._Z15random_generatePfP17curandStateXORWOWmi,"",@"SHT_CUDA_INFO"
	.sectionflags	@""
	.align	4


	//----- nvinfo : EIATTR_CUDA_API_VERSION
	.align		4
        /*0000*/ 	.byte	0x04, 0x37
        /*0002*/ 	.short	(.L_78 - .L_77)
.L_77:
        /*0004*/ 	.word	0x00000082


	//----- nvinfo : EIATTR_KPARAM_INFO
	.align		4
.L_78:
        /*0008*/ 	.byte	0x04, 0x17
        /*000a*/ 	.short	(.L_80 - .L_79)
.L_79:
        /*000c*/ 	.word	0x00000000
        /*0010*/ 	.short	0x0003
        /*0012*/ 	.short	0x0018
        /*0014*/ 	.byte	0x00, 0xf0, 0x11, 0x00


	//----- nvinfo : EIATTR_KPARAM_INFO
	.align		4
.L_80:
        /*0018*/ 	.byte	0x04, 0x17
        /*001a*/ 	.short	(.L_82 - .L_81)
.L_81:
        /*001c*/ 	.word	0x00000000
        /*0020*/ 	.short	0x0002
        /*0022*/ 	.short	0x0010
        /*0024*/ 	.byte	0x00, 0xf0, 0x21, 0x00


	//----- nvinfo : EIATTR_KPARAM_INFO
	.align		4
.L_82:
        /*0028*/ 	.byte	0x04, 0x17
        /*002a*/ 	.short	(.L_84 - .L_83)
.L_83:
        /*002c*/ 	.word	0x00000000
        /*0030*/ 	.short	0x0001
        /*0032*/ 	.short	0x0008
        /*0034*/ 	.byte	0x00, 0xf5, 0x21, 0x00


	//----- nvinfo : EIATTR_KPARAM_INFO
	.align		4
.L_84:
        /*0038*/ 	.byte	0x04, 0x17
        /*003a*/ 	.short	(.L_86 - .L_85)
.L_85:
        /*003c*/ 	.word	0x00000000
        /*0040*/ 	.short	0x0000
        /*0042*/ 	.short	0x0000
        /*0044*/ 	.byte	0x00, 0xf5, 0x21, 0x00


	//----- nvinfo : EIATTR_SPARSE_MMA_MASK
	.align		4
.L_86:
        /*0048*/ 	.byte	0x03, 0x50
        /*004a*/ 	.short	0x0000


	//----- nvinfo : EIATTR_MAXREG_COUNT
	.align		4
        /*004c*/ 	.byte	0x03, 0x1b
        /*004e*/ 	.short	0x00ff


	//----- nvinfo : EIATTR_MERCURY_ISA_VERSION
	.align		4
        /*0050*/ 	.byte	0x03, 0x5f
        /*0052*/ 	.short	0x0101


	//----- nvinfo : EIATTR_VRC_CTA_INIT_COUNT
	.align		4
        /*0054*/ 	.byte	0x02, 0x4a
	.zero		1
	.zero		1


	//----- nvinfo : EIATTR_EXIT_INSTR_OFFSETS
	.align		4
        /*0058*/ 	.byte	0x04, 0x1c
        /*005a*/ 	.short	(.L_88 - .L_87)


	//   ....[0]....
.L_87:
        /*005c*/ 	.word	0x00000070


	//   ....[1]....
        /*0060*/ 	.word	0x00001160


	//----- nvinfo : EIATTR_CRS_STACK_SIZE
	.align		4
.L_88:
        /*0064*/ 	.byte	0x04, 0x1e
        /*0066*/ 	.short	(.L_90 - .L_89)
.L_89:
        /*0068*/ 	.word	0x00000000


	//----- nvinfo : EIATTR_CBANK_PARAM_SIZE
	.align		4
.L_90:
        /*006c*/ 	.byte	0x03, 0x19
        /*006e*/ 	.short	0x001c


	//----- nvinfo : EIATTR_PARAM_CBANK
	.align		4
        /*0070*/ 	.byte	0x04, 0x0a
        /*0072*/ 	.short	(.L_92 - .L_91)
	.align		4
.L_91:
        /*0074*/ 	.word	index@(.nv.constant0._Z15random_generatePfP17curandStateXORWOWmi)
        /*0078*/ 	.short	0x0380
        /*007a*/ 	.short	0x001c


	//----- nvinfo : EIATTR_SW_WAR
	.align		4
.L_92:
        /*007c*/ 	.byte	0x04, 0x36
        /*007e*/ 	.short	(.L_94 - .L_93)
.L_93:
        /*0080*/ 	.word	0x00000008
.L_94:


//--------------------- .nv.info._Z11init_kernelPiPfP17curandStateXORWOWmi --------------------------
	.section	.nv.info._Z11init_kernelPiPfP17curandStateXORWOWmi,"",@"SHT_CUDA_INFO"
	.sectionflags	@""
	.align	4


	//----- nvinfo : EIATTR_CUDA_API_VERSION
	.align		4
        /*0000*/ 	.byte	0x04, 0x37
        /*0002*/ 	.short	(.L_96 - .L_95)
.L_95:
        /*0004*/ 	.word	0x00000082


	//----- nvinfo : EIATTR_KPARAM_INFO
	.align		4
.L_96:
        /*0008*/ 	.byte	0x04, 0x17
        /*000a*/ 	.short	(.L_98 - .L_97)
.L_97:
        /*000c*/ 	.word	0x00000000
        /*0010*/ 	.short	0x0004
        /*0012*/ 	.short	0x0020
        /*0014*/ 	.byte	0x00, 0xf0, 0x11, 0x00


	//----- nvinfo : EIATTR_KPARAM_INFO
	.align		4
.L_98:
        /*0018*/ 	.byte	0x04, 0x17
        /*001a*/ 	.short	(.L_100 - .L_99)
.L_99:
        /*001c*/ 	.word	0x00000000
        /*0020*/ 	.short	0x0003
        /*0022*/ 	.short	0x0018
        /*0024*/ 	.byte	0x00, 0xf0, 0x21, 0x00


	//----- nvinfo : EIATTR_KPARAM_INFO
	.align		4
.L_100:
        /*0028*/ 	.byte	0x04, 0x17
        /*002a*/ 	.short	(.L_102 - .L_101)
.L_101:
        /*002c*/ 	.word	0x00000000
        /*0030*/ 	.short	0x0002
        /*0032*/ 	.short	0x0010
        /*0034*/ 	.byte	0x00, 0xf5, 0x21, 0x00


	//----- nvinfo : EIATTR_KPARAM_INFO
	.align		4
.L_102:
        /*0038*/ 	.byte	0x04, 0x17
        /*003a*/ 	.short	(.L_104 - .L_103)
.L_103:
        /*003c*/ 	.word	0x00000000
        /*0040*/ 	.short	0x0001
        /*0042*/ 	.short	0x0008
        /*0044*/ 	.byte	0x00, 0xf5, 0x21, 0x00


	//----- nvinfo : EIATTR_KPARAM_INFO
	.align		4
.L_104:
        /*0048*/ 	.byte	0x04, 0x17
        /*004a*/ 	.short	(.L_106 - .L_105)
.L_105:
        /*004c*/ 	.word	0x00000000
        /*0050*/ 	.short	0x0000
        /*0052*/ 	.short	0x0000
        /*0054*/ 	.byte	0x00, 0xf5, 0x21, 0x00


	//----- nvinfo : EIATTR_SPARSE_MMA_MASK
	.align		4
.L_106:
        /*0058*/ 	.byte	0x03, 0x50
        /*005a*/ 	.short	0x0000


	//----- nvinfo : EIATTR_MAXREG_COUNT
	.align		4
        /*005c*/ 	.byte	0x03, 0x1b
        /*005e*/ 	.short	0x00ff


	//----- nvinfo : EIATTR_MERCURY_ISA_VERSION
	.align		4
        /*0060*/ 	.byte	0x03, 0x5f
        /*0062*/ 	.short	0x0101


	//----- nvinfo : EIATTR_VRC_CTA_INIT_COUNT
	.align		4
        /*0064*/ 	.byte	0x02, 0x4a
	.zero		1
	.zero		1


	//----- nvinfo : EIATTR_EXIT_INSTR_OFFSETS
	.align		4
        /*0068*/ 	.byte	0x04, 0x1c
        /*006a*/ 	.short	(.L_108 - .L_107)


	//   ....[0]....
.L_107:
        /*006c*/ 	.word	0x00000070


	//   ....[1]....
        /*0070*/ 	.word	0x000011b0


	//----- nvinfo : EIATTR_CRS_STACK_SIZE
	.align		4
.L_108:
        /*0074*/ 	.byte	0x04, 0x1e
        /*0076*/ 	.short	(.L_110 - .L_109)
.L_109:
        /*0078*/ 	.word	0x00000000


	//----- nvinfo : EIATTR_CBANK_PARAM_SIZE
	.align		4
.L_110:
        /*007c*/ 	.byte	0x03, 0x19
        /*007e*/ 	.short	0x0024


	//----- nvinfo : EIATTR_PARAM_CBANK
	.align		4
        /*0080*/ 	.byte	0x04, 0x0a
        /*0082*/ 	.short	(.L_112 - .L_111)
	.align		4
.L_111:
        /*0084*/ 	.word	index@(.nv.constant0._Z11init_kernelPiPfP17curandStateXORWOWmi)
        /*0088*/ 	.short	0x0380
        /*008a*/ 	.short	0x0024


	//----- nvinfo : EIATTR_SW_WAR
	.align		4
.L_112:
        /*008c*/ 	.byte	0x04, 0x36
        /*008e*/ 	.short	(.L_114 - .L_113)
.L_113:
        /*0090*/ 	.word	0x00000008
.L_114:


//--------------------- .nv.callgraph             --------------------------
	.section	.nv.callgraph,"",@"SHT_CUDA_CALLGRAPH"
	.align	4
	.sectionentsize	8
	.align		4
        /*0000*/ 	.word	0x00000000
	.align		4
        /*0004*/ 	.word	0xffffffff
	.align		4
        /*0008*/ 	.word	0x00000000
	.align		4
        /*000c*/ 	.word	0xfffffffe
	.align		4
        /*0010*/ 	.word	0x00000000
	.align		4
        /*0014*/ 	.word	0xfffffffd
	.align		4
        /*0018*/ 	.word	0x00000000
	.align		4
        /*001c*/ 	.word	0xfffffffc


//--------------------- .nv.constant4             --------------------------
	.section	.nv.constant4,"a",@progbits
	.align	8
	.align		8
.nv.constant4:
        /*0000*/ 	.dword	precalc_xorwow_matrix
	.align		8
        /*0008*/ 	.dword	precalc_xorwow_offset_matrix
	.align		8
        /*0010*/ 	.dword	mrg32k3aM1
	.align		8
        /*0018*/ 	.dword	mrg32k3aM2
	.align		8
        /*0020*/ 	.dword	mrg32k3aM1SubSeq
	.align		8
        /*0028*/ 	.dword	mrg32k3aM2SubSeq
	.align		8
        /*0030*/ 	.dword	mrg32k3aM1Seq
	.align		8
        /*0038*/ 	.dword	mrg32k3aM2Seq


//--------------------- .nv.constant3             --------------------------
	.section	.nv.constant3,"a",@progbits
	.align	8
.nv.constant3:
	.type		__cr_lgamma_table,@object
	.size		__cr_lgamma_table,(.L_8 - __cr_lgamma_table)
__cr_lgamma_table:
        /*0000*/ 	.byte	0x00, 0x00, 0x00, 0x00, 0x00, 0x00, 0x00, 0x00, 0x00, 0x00, 0x00, 0x00, 0x00, 0x00, 0x00, 0x00
        /*0010*/ 	.byte	0xef, 0x39, 0xfa, 0xfe, 0x42, 0x2e, 0xe6, 0x3f, 0x02, 0x20, 0x2a, 0xfa, 0x0b, 0xab, 0xfc, 0x3f
        /*0020*/ 	.byte	0xf9, 0x2c, 0x92, 0x7c, 0xa7, 0x6c, 0x09, 0x40, 0xc9, 0x79, 0x44, 0x3c, 0x64, 0x26, 0x13, 0x40
        /*0030*/ 	.byte	0xca, 0x01, 0xcf, 0x3a, 0x27, 0x51, 0x1a, 0x40, 0x30, 0xcc, 0x2d, 0xf3, 0xe1, 0x0c, 0x21, 0x40
        /*0040*/ 	.byte	0x0d, 0xb7, 0xfc, 0x82, 0x8e, 0x35, 0x25, 0x40
.L_8:


//--------------------- .text._Z12color_kernelPiPcii --------------------------
	.section	.text._Z12color_kernelPiPcii,"ax",@progbits
	.align	128
        .global         _Z12color_kernelPiPcii
        .type           _Z12color_kernelPiPcii,@function
        .size           _Z12color_kernelPiPcii,(.L_x_34 - _Z12color_kernelPiPcii)
        .other          _Z12color_kernelPiPcii,@"STO_CUDA_ENTRY STV_DEFAULT"
_Z12color_kernelPiPcii:
.text._Z12color_kernelPiPcii:
[----:B------:R-:W-:Y:S01]  /*0000*/  LDC R1, c[0x0][0x37c] ;  /* 0x0000df00ff017b82 */ /* 0x000fe20000000800 */
[----:B------:R-:W0:Y:S07]  /*0010*/  S2R R0, SR_TID.X ;  /* 0x0000000000007919 */ /* 0x000e2e0000002100 */
[----:B------:R-:W0:Y:S01]  /*0020*/  S2UR UR4, SR_CTAID.X ;  /* 0x00000000000479c3 */ /* 0x000e220000002500 */
[----:B------:R-:W1:Y:S07]  /*0030*/  LDCU UR5, c[0x0][0x394] ;  /* 0x00007280ff0577ac */ /* 0x000e6e0008000800 */
[----:B------:R-:W0:Y:S02]  /*0040*/  LDC R5, c[0x0][0x360] ;  /* 0x0000d800ff057b82 */ /* 0x000e240000000800 */
[----:B0-----:R-:W-:-:S05]  /*0050*/  IMAD R5, R5, UR4, R0 ;  /* 0x0000000405057c24 */ /* 0x001fca000f8e0200 */
[----:B-1----:R-:W-:-:S13]  /*0060*/  ISETP.GE.AND P0, PT, R5, UR5, PT ;  /* 0x0000000505007c0c */ /* 0x002fda000bf06270 */
[----:B------:R-:W-:Y:S05]  /*0070*/  @P0 EXIT ;  /* 0x000000000000094d */ /* 0x000fea0003800000 */
[----:B------:R-:W0:Y:S01]  /*0080*/  LDC.64 R2, c[0x0][0x380] ;  /* 0x0000e000ff027b82 */ /* 0x000e220000000a00 */
[----:B------:R-:W1:Y:S01]  /*0090*/  LDCU.64 UR4, c[0x0][0x358] ;  /* 0x00006b00ff0477ac */ /* 0x000e620008000a00 */
[----:B0-----:R-:W-:-:S05]  /*00a0*/  IMAD.WIDE R2, R5, 0x4, R2 ;  /* 0x0000000405027825 */ /* 0x001fca00078e0202 */
[----:B-1----:R-:W2:Y:S02]  /*00b0*/  LDG.E R0, desc[UR4][R2.64] ;  /* 0x0000000402007981 */ /* 0x002ea4000c1e1900 */
[----:B--2---:R-:W-:-:S13]  /*00c0*/  ISETP.NE.AND P0, PT, R0, RZ, PT ;  /* 0x000000ff0000720c */ /* 0x004fda0003f05270 */
[----:B------:R-:W-:Y:S05]  /*00d0*/  @P0 EXIT ;  /* 0x000000000000094d */ /* 0x000fea0003800000 */
[----:B------:R-:W0:Y:S02]  /*00e0*/  LDCU.64 UR6, c[0x0][0x388] ;  /* 0x00007100ff0677ac */ /* 0x000e240008000a00 */
[----:B0-----:R-:W-:-:S04]  /*00f0*/  IADD3 R4, P0, PT, R5, UR6, RZ ;  /* 0x0000000605047c10 */ /* 0x001fc8000ff1e0ff */
[----:B------:R-:W-:-:S05]  /*0100*/  LEA.HI.X.SX32 R5, R5, UR7, 0x1, P0 ;  /* 0x0000000705057c11 */ /* 0x000fca00080f0eff */
[----:B------:R-:W2:Y:S02]  /*0110*/  LDG.E.U8 R4, desc[UR4][R4.64] ;  /* 0x0000000404047981 */ /* 0x000ea4000c1e1100 */
[----:B--2---:R-:W-:-:S13]  /*0120*/  ISETP.NE.AND P0, PT, R4, 0x1, PT ;  /* 0x000000010400780c */ /* 0x004fda0003f05270 */
[----:B------:R-:W-:Y:S05]  /*0130*/  @!P0 BRA `(.L_x_0) ;  /* 0x0000000000148947 */ /* 0x000fea0003800000 */
[----:B------:R-:W-:-:S13]  /*0140*/  ISETP.NE.AND P0, PT, R4, 0xff, PT ;  /* 0x000000ff0400780c */ /* 0x000fda0003f05270 */
[----:B------:R-:W-:Y:S05]  /*0150*/  @P0 EXIT ;  /* 0x000000000000094d */ /* 0x000fea0003800000 */
[----:B------:R-:W0:Y:S02]  /*0160*/  LDC R5, c[0x0][0x390] ;  /* 0x0000e400ff057b82 */ /* 0x000e240000000800 */
[----:B0-----:R-:W-:Y:S01]  /*0170*/  STG.E desc[UR4][R2.64], R5 ;  /* 0x0000000502007986 */ /* 0x001fe2000c101904 */
[----:B------:R-:W-:Y:S05]  /*0180*/  EXIT ;  /* 0x000000000000794d */ /* 0x000fea0003800000 */
.L_x_0:
[----:B------:R-:W0:Y:S02]  /*0190*/  LDC R5, c[0x0][0x390] ;  /* 0x0000e400ff057b82 */ /* 0x000e240000000800 */
[----:B0-----:R-:W-:-:S05]  /*01a0*/  VIADD R5, R5, 0x1 ;  /* 0x0000000105057836 */ /* 0x001fca0000000000 */
[----:B------:R-:W-:Y:S01]  /*01b0*/  STG.E desc[UR4][R2.64], R5 ;  /* 0x0000000502007986 */ /* 0x000fe2000c101904 */
[----:B------:R-:W-:Y:S05]  /*01c0*/  EXIT ;  /* 0x000000000000794d */ /* 0x000fea0003800000 */
.L_x_1:
[----:B------:R-:W-:-:S00]  /*01d0*/  BRA `(.L_x_1) ;  /* 0xfffffffc00fc7947 */ /* 0x000fc0000383ffff */
[----:B------:R-:W-:-:S00]  /*01e0*/  NOP ;  /* 0x0000000000007918 */ /* 0x000fc00000000000 */
        /* <DEDUP_REMOVED lines=9> */
.L_x_34:


//--------------------- .text._Z13minmax_kernelPiS_S_PfPcS1_S1_i --------------------------
	.section	.text._Z13minmax_kernelPiS_S_PfPcS1_S1_i,"ax",@progbits
	.align	128
        .global         _Z13minmax_kernelPiS_S_PfPcS1_S1_i
        .type           _Z13minmax_kernelPiS_S_PfPcS1_S1_i,@function
        .size           _Z13minmax_kernelPiS_S_PfPcS1_S1_i,(.L_x_35 - _Z13minmax_kernelPiS_S_PfPcS1_S1_i)
        .other          _Z13minmax_kernelPiS_S_PfPcS1_S1_i,@"STO_CUDA_ENTRY STV_DEFAULT"
_Z13minmax_kernelPiS_S_PfPcS1_S1_i:
.text._Z13minmax_kernelPiS_S_PfPcS1_S1_i:
        /* <DEDUP_REMOVED lines=8> */
[----:B------:R-:W0:Y:S01]  /*0080*/  LDCU.64 UR6, c[0x0][0x390] ;  /* 0x00007200ff0677ac */ /* 0x000e220008000a00 */
[----:B------:R-:W1:Y:S01]  /*0090*/  LDCU.64 UR4, c[0x0][0x358] ;  /* 0x00006b00ff0477ac */ /* 0x000e620008000a00 */
[----:B0-----:R-:W-:Y:S02]  /*00a0*/  IMAD.U32 R12, RZ, RZ, UR6 ;  /* 0x00000006ff0c7e24 */ /* 0x001fe4000f8e00ff */
[----:B------:R-:W-:Y:S02]  /*00b0*/  IMAD.U32 R13, RZ, RZ, UR7 ;  /* 0x00000007ff0d7e24 */ /* 0x000fe4000f8e00ff */
[----:B------:R-:W-:-:S06]  /*00c0*/  IMAD.WIDE R2, R0, 0x4, R12 ;  /* 0x0000000400027825 */ /* 0x000fcc00078e020c */
[----:B-1----:R-:W2:Y:S02]  /*00d0*/  LDG.E R2, desc[UR4][R2.64] ;  /* 0x0000000402027981 */ /* 0x002ea4000c1e1900 */
[----:B--2---:R-:W-:-:S13]  /*00e0*/  ISETP.NE.AND P0, PT, R2, RZ, PT ;  /* 0x000000ff0200720c */ /* 0x004fda0003f05270 */
[----:B------:R-:W-:Y:S05]  /*00f0*/  @P0 EXIT ;  /* 0x000000000000094d */ /* 0x000fea0003800000 */
[----:B------:R-:W0:Y:S01]  /*0100*/  LDC.64 R2, c[0x0][0x388] ;  /* 0x0000e200ff027b82 */ /* 0x000e220000000a00 */
[----:B------:R-:W1:Y:S01]  /*0110*/  LDCU.64 UR6, c[0x0][0x390] ;  /* 0x00007200ff0677ac */ /* 0x000e620008000a00 */
[----:B0-----:R-:W-:-:S05]  /*0120*/  IMAD.WIDE R2, R0, 0x4, R2 ;  /* 0x0000000400027825 */ /* 0x001fca00078e0202 */
[----:B------:R-:W2:Y:S04]  /*0130*/  LDG.E R4, desc[UR4][R2.64+0x4] ;  /* 0x0000040402047981 */ /* 0x000ea8000c1e1900 */
[----:B------:R-:W2:Y:S01]  /*0140*/  LDG.E R7, desc[UR4][R2.64] ;  /* 0x0000000402077981 */ /* 0x000ea2000c1e1900 */
[----:B------:R-:W-:Y:S01]  /*0150*/  BSSY.RECONVERGENT B0, `(.L_x_2) ;  /* 0x00000fe000007945 */ /* 0x000fe20003800200 */
[----:B------:R-:W-:Y:S02]  /*0160*/  PLOP3.LUT P0, PT, PT, PT, PT, 0x8, 0x80 ;  /* 0x000000000080781c */ /* 0x000fe40003f0e170 */
[----:B------:R-:W-:Y:S02]  /*0170*/  PLOP3.LUT P1, PT, PT, PT, PT, 0x8, 0x80 ;  /* 0x000000000080781c */ /* 0x000fe40003f2e170 */
[----:B--2---:R-:W-:-:S13]  /*0180*/  ISETP.GE.AND P2, PT, R7, R4, PT ;  /* 0x000000040700720c */ /* 0x004fda0003f46270 */
[----:B-1----:R-:W-:Y:S05]  /*0190*/  @P2 BRA `(.L_x_3) ;  /* 0x0000000c00e42947 */ /* 0x002fea0003800000 */
[----:B------:R-:W0:Y:S02]  /*01a0*/  LDC.64 R8, c[0x0][0x398] ;  /* 0x0000e600ff087b82 */ /* 0x000e240000000a00 */
[----:B0-----:R-:W-:-:S05]  /*01b0*/  IMAD.WIDE R8, R0, 0x4, R8 ;  /* 0x0000000400087825 */ /* 0x001fca00078e0208 */
[----:B------:R0:W5:Y:S01]  /*01c0*/  LDG.E R2, desc[UR4][R8.64] ;  /* 0x0000000408027981 */ /* 0x000162000c1e1900 */
[----:B------:R-:W-:Y:S01]  /*01d0*/  IMAD.IADD R5, R7, 0x1, -R4 ;  /* 0x0000000107057824 */ /* 0x000fe200078e0a04 */
[----:B------:R-:W-:Y:S01]  /*01e0*/  BSSY.RECONVERGENT B1, `(.L_x_4) ;  /* 0x000007d000017945 */ /* 0x000fe20003800200 */
[----:B------:R-:W-:Y:S02]  /*01f0*/  IMAD.IADD R3, R4, 0x1, -R7 ;  /* 0x0000000104037824 */ /* 0x000fe400078e0a07 */
[----:B------:R-:W-:Y:S01]  /*0200*/  IMAD.MOV.U32 R6, RZ, RZ, 0x1 ;  /* 0x00000001ff067424 */ /* 0x000fe200078e00ff */
[----:B------:R-:W-:Y:S01]  /*0210*/  ISETP.GT.U32.AND P1, PT, R5, -0x8, PT ;  /* 0xfffffff80500780c */ /* 0x000fe20003f24070 */
[----:B------:R-:W-:Y:S01]  /*0220*/  IMAD.MOV.U32 R5, RZ, RZ, 0x1 ;  /* 0x00000001ff057424 */ /* 0x000fe200078e00ff */
[----:B------:R-:W-:-:S04]  /*0230*/  LOP3.LUT R4, R3, 0x7, RZ, 0xc0, !PT ;  /* 0x0000000703047812 */ /* 0x000fc800078ec0ff */
[----:B------:R-:W-:-:S07]  /*0240*/  ISETP.NE.AND P0, PT, R4, RZ, PT ;  /* 0x000000ff0400720c */ /* 0x000fce0003f05270 */
[----:B0-----:R-:W-:Y:S06]  /*0250*/  @P1 BRA `(.L_x_5) ;  /* 0x0000000400d41947 */ /* 0x001fec0003800000 */
[----:B------:R-:W0:Y:S01]  /*0260*/  LDC.64 R14, c[0x0][0x380] ;  /* 0x0000e000ff0e7b82 */ /* 0x000e220000000a00 */
[----:B------:R-:W-:Y:S01]  /*0270*/  LOP3.LUT R8, R3, 0xfffffff8, RZ, 0xc0, !PT ;  /* 0xfffffff803087812 */ /* 0x000fe200078ec0ff */
[----:B------:R-:W-:-:S04]  /*0280*/  IMAD.MOV.U32 R5, RZ, RZ, 0x1 ;  /* 0x00000001ff057424 */ /* 0x000fc800078e00ff */
[----:B------:R-:W-:Y:S01]  /*0290*/  IMAD.MOV R8, RZ, RZ, -R8 ;  /* 0x000000ffff087224 */ /* 0x000fe200078e0a08 */
[----:B0-----:R-:W-:-:S05]  /*02a0*/  IADD3 R14, P1, PT, R14, 0x10, RZ ;  /* 0x000000100e0e7810 */ /* 0x001fca0007f3e0ff */
[----:B------:R-:W-:-:S08]  /*02b0*/  IMAD.X R15, RZ, RZ, R15, P1 ;  /* 0x000000ffff0f7224 */ /* 0x000fd000008e060f */
.L_x_6:
[----:B------:R-:W-:-:S05]  /*02c0*/  IMAD.WIDE R16, R7, 0x4, R14 ;  /* 0x0000000407107825 */ /* 0x000fca00078e020e */
[----:B------:R-:W2:Y:S04]  /*02d0*/  LDG.E R22, desc[UR4][R16.64+-0x10] ;  /* 0xfffff00410167981 */ /* 0x000ea8000c1e1900 */
[----:B------:R-:W3:Y:S04]  /*02e0*/  LDG.E R19, desc[UR4][R16.64+-0xc] ;  /* 0xfffff40410137981 */ /* 0x000ee8000c1e1900 */
[----:B------:R-:W4:Y:S01]  /*02f0*/  LDG.E R24, desc[UR4][R16.64+-0x8] ;  /* 0xfffff80410187981 */ /* 0x000f22000c1e1900 */
[----:B------:R-:W-:Y:S02]  /*0300*/  IMAD.U32 R12, RZ, RZ, UR6 ;  /* 0x00000006ff0c7e24 */ /* 0x000fe4000f8e00ff */
[----:B------:R-:W-:Y:S01]  /*0310*/  IMAD.U32 R13, RZ, RZ, UR7 ;  /* 0x00000007ff0d7e24 */ /* 0x000fe2000f8e00ff */
[----:B------:R-:W4:Y:S04]  /*0320*/  LDG.E R9, desc[UR4][R16.64] ;  /* 0x0000000410097981 */ /* 0x000f28000c1e1900 */
[----:B------:R-:W4:Y:S04]  /*0330*/  LDG.E R25, desc[UR4][R16.64+-0x4] ;  /* 0xfffffc0410197981 */ /* 0x000f28000c1e1900 */
[----:B------:R-:W4:Y:S04]  /*0340*/  LDG.E R11, desc[UR4][R16.64+0x4] ;  /* 0x00000404100b7981 */ /* 0x000f28000c1e1900 */
[----:B------:R-:W4:Y:S04]  /*0350*/  LDG.E R10, desc[UR4][R16.64+0x8] ;  /* 0x00000804100a7981 */ /* 0x000f28000c1e1900 */
[----:B------:R-:W4:Y:S01]  /*0360*/  LDG.E R23, desc[UR4][R16.64+0xc] ;  /* 0x00000c0410177981 */ /* 0x000f22000c1e1900 */
[----:B--2---:R-:W-:-:S04]  /*0370*/  IMAD.WIDE R26, R22, 0x4, R12 ;  /* 0x00000004161a7825 */ /* 0x004fc800078e020c */
[--C-:B---3--:R-:W-:Y:S02]  /*0380*/  IMAD.WIDE R20, R19, 0x4, R12.reuse ;  /* 0x0000000413147825 */ /* 0x108fe400078e020c */
[----:B------:R-:W2:Y:S04]  /*0390*/  LDG.E R26, desc[UR4][R26.64] ;  /* 0x000000041a1a7981 */ /* 0x000ea8000c1e1900 */
[----:B------:R4:W3:Y:S02]  /*03a0*/  LDG.E R28, desc[UR4][R20.64] ;  /* 0x00000004141c7981 */ /* 0x0008e4000c1e1900 */
[----:B----4-:R-:W-:-:S05]  /*03b0*/  IMAD.WIDE R20, R24, 0x4, R12 ;  /* 0x0000000418147825 */ /* 0x010fca00078e020c */
[----:B------:R0:W4:Y:S01]  /*03c0*/  LDG.E R18, desc[UR4][R20.64] ;  /* 0x0000000414127981 */ /* 0x000122000c1e1900 */
[----:B------:R-:W-:-:S04]  /*03d0*/  IMAD.WIDE R16, R9, 0x4, R12 ;  /* 0x0000000409107825 */ /* 0x000fc800078e020c */
[----:B0-----:R-:W-:-:S06]  /*03e0*/  IMAD.WIDE R20, R25, 0x4, R12 ;  /* 0x0000000419147825 */ /* 0x001fcc00078e020c */
[----:B------:R-:W4:Y:S01]  /*03f0*/  LDG.E R21, desc[UR4][R20.64] ;  /* 0x0000000414157981 */ /* 0x000f22000c1e1900 */
[----:B--2---:R-:W-:Y:S02]  /*0400*/  ISETP.NE.AND P5, PT, R26, RZ, PT ;  /* 0x000000ff1a00720c */ /* 0x004fe40003fa5270 */
[----:B---3--:R-:W-:-:S11]  /*0410*/  ISETP.NE.AND P4, PT, R28, RZ, PT ;  /* 0x000000ff1c00720c */ /* 0x008fd60003f85270 */
[----:B------:R-:W0:Y:S01]  /*0420*/  @!P5 LDC.64 R26, c[0x0][0x398] ;  /* 0x0000e600ff1adb82 */ /* 0x000e220000000a00 */
[----:B----4-:R-:W-:-:S07]  /*0430*/  ISETP.NE.AND P1, PT, R18, RZ, PT ;  /* 0x000000ff1200720c */ /* 0x010fce0003f25270 */
[----:B------:R-:W1:Y:S01]  /*0440*/  @!P4 LDC.64 R28, c[0x0][0x398] ;  /* 0x0000e600ff1ccb82 */ /* 0x000e620000000a00 */
[----:B0-----:R-:W-:Y:S02]  /*0450*/  @!P5 IMAD.WIDE R26, R22, 0x4, R26 ;  /* 0x00000004161ad825 */ /* 0x001fe400078e021a */
[----:B------:R0:W2:Y:S04]  /*0460*/  LDG.E R22, desc[UR4][R16.64] ;  /* 0x0000000410167981 */ /* 0x0000a8000c1e1900 */
[----:B------:R-:W3:Y:S01]  /*0470*/  @!P5 LDG.E R27, desc[UR4][R26.64] ;  /* 0x000000041a1bd981 */ /* 0x000ee2000c1e1900 */
[----:B0-----:R-:W0:Y:S01]  /*0480*/  @!P1 LDC.64 R16, c[0x0][0x398] ;  /* 0x0000e600ff109b82 */ /* 0x001e220000000a00 */
[----:B-1----:R-:W-:-:S04]  /*0490*/  @!P4 IMAD.WIDE R28, R19, 0x4, R28 ;  /* 0x00000004131cc825 */ /* 0x002fc800078e021c */
[--C-:B------:R-:W-:Y:S02]  /*04a0*/  IMAD.WIDE R18, R11, 0x4, R12.reuse ;  /* 0x000000040b127825 */ /* 0x100fe400078e020c */
[----:B------:R-:W4:Y:S04]  /*04b0*/  @!P4 LDG.E R29, desc[UR4][R28.64] ;  /* 0x000000041c1dc981 */ /* 0x000f28000c1e1900 */
[----:B------:R1:W4:Y:S02]  /*04c0*/  LDG.E R20, desc[UR4][R18.64] ;  /* 0x0000000412147981 */ /* 0x000324000c1e1900 */
[----:B-1----:R-:W-:-:S04]  /*04d0*/  IMAD.WIDE R18, R10, 0x4, R12 ;  /* 0x000000040a127825 */ /* 0x002fc800078e020c */
[----:B0-----:R-:W-:Y:S02]  /*04e0*/  @!P1 IMAD.WIDE R16, R24, 0x4, R16 ;  /* 0x0000000418109825 */ /* 0x001fe400078e0210 */
[----:B------:R-:W4:Y:S04]  /*04f0*/  LDG.E R24, desc[UR4][R18.64] ;  /* 0x0000000412187981 */ /* 0x000f28000c1e1900 */
[----:B------:R0:W4:Y:S02]  /*0500*/  @!P1 LDG.E R28, desc[UR4][R16.64] ;  /* 0x00000004101c9981 */ /* 0x000124000c1e1900 */
[----:B0-----:R-:W-:-:S05]  /*0510*/  IMAD.WIDE R16, R23, 0x4, R12 ;  /* 0x0000000417107825 */ /* 0x001fca00078e020c */
[----:B------:R0:W4:Y:S01]  /*0520*/  LDG.E R18, desc[UR4][R16.64] ;  /* 0x0000000410127981 */ /* 0x000122000c1e1900 */
[----:B------:R-:W-:Y:S02]  /*0530*/  ISETP.NE.AND P2, PT, R21, RZ, PT ;  /* 0x000000ff1500720c */ /* 0x000fe40003f45270 */
[----:B---3-5:R-:W-:-:S04]  /*0540*/  @!P5 FSETP.GTU.AND P6, PT, R27, R2, PT ;  /* 0x000000021b00d20b */ /* 0x028fc80003fcc000 */
[----:B------:R-:W-:Y:S02]  /*0550*/  @!P5 SEL R21, R6, RZ, P6 ;  /* 0x000000ff0615d207 */ /* 0x000fe40003000000 */
[----:B------:R-:W-:Y:S02]  /*0560*/  @!P5 FSETP.GE.AND P6, PT, R27, R2, PT ;  /* 0x000000021b00d20b */ /* 0x000fe40003fc6000 */
[----:B--2---:R-:W-:-:S03]  /*0570*/  ISETP.NE.AND P3, PT, R22, RZ, PT ;  /* 0x000000ff1600720c */ /* 0x004fc60003f65270 */
[----:B------:R-:W1:Y:S01]  /*0580*/  @!P2 LDC.64 R26, c[0x0][0x398] ;  /* 0x0000e600ff1aab82 */ /* 0x000e620000000a00 */
[----:B------:R-:W-:Y:S02]  /*0590*/  @!P5 SEL R19, R5, RZ, !P6 ;  /* 0x000000ff0513d207 */ /* 0x000fe40007000000 */
[----:B------:R-:W-:Y:S02]  /*05a0*/  @!P5 PRMT R6, R21, 0x7610, R6 ;  /* 0x000076101506d816 */ /* 0x000fe40000000006 */
[-C--:B----4-:R-:W-:Y:S02]  /*05b0*/  @!P4 FSETP.GTU.AND P6, PT, R29, R2.reuse, PT ;  /* 0x000000021d00c20b */ /* 0x090fe40003fcc000 */
[----:B------:R-:W-:Y:S02]  /*05c0*/  @!P5 PRMT R5, R19, 0x7610, R5 ;  /* 0x000076101305d816 */ /* 0x000fe40000000005 */
[----:B------:R-:W-:Y:S02]  /*05d0*/  @!P4 SEL R19, R6, RZ, P6 ;  /* 0x000000ff0613c207 */ /* 0x000fe40003000000 */
[----:B------:R-:W-:Y:S01]  /*05e0*/  @!P4 FSETP.GE.AND P5, PT, R29, R2, PT ;  /* 0x000000021d00c20b */ /* 0x000fe20003fa6000 */
[----:B0-----:R-:W0:Y:S01]  /*05f0*/  @!P3 LDC.64 R16, c[0x0][0x398] ;  /* 0x0000e600ff10bb82 */ /* 0x001e220000000a00 */
[----:B------:R-:W-:-:S02]  /*0600*/  ISETP.NE.AND P6, PT, R20, RZ, PT ;  /* 0x000000ff1400720c */ /* 0x000fc40003fc5270 */
[----:B------:R-:W-:Y:S02]  /*0610*/  @!P4 PRMT R6, R19, 0x7610, R6 ;  /* 0x000076101306c816 */ /* 0x000fe40000000006 */
[----:B------:R-:W-:-:S04]  /*0620*/  @!P4 SEL R19, R5, RZ, !P5 ;  /* 0x000000ff0513c207 */ /* 0x000fc80006800000 */
[----:B------:R-:W-:Y:S02]  /*0630*/  @!P4 PRMT R5, R19, 0x7610, R5 ;  /* 0x000076101305c816 */ /* 0x000fe40000000005 */
[----:B------:R-:W-:-:S03]  /*0640*/  ISETP.NE.AND P4, PT, R24, RZ, PT ;  /* 0x000000ff1800720c */ /* 0x000fc60003f85270 */
[----:B------:R-:W2:Y:S01]  /*0650*/  @!P6 LDC.64 R20, c[0x0][0x398] ;  /* 0x0000e600ff14eb82 */ /* 0x000ea20000000a00 */
[----:B------:R-:W-:-:S04]  /*0660*/  @!P1 FSETP.GTU.AND P5, PT, R28, R2, PT ;  /* 0x000000021c00920b */ /* 0x000fc80003fac000 */
[----:B------:R-:W-:Y:S02]  /*0670*/  @!P1 SEL R22, R6, RZ, P5 ;  /* 0x000000ff06169207 */ /* 0x000fe40002800000 */
[----:B------:R-:W-:Y:S01]  /*0680*/  @!P1 FSETP.GE.AND P5, PT, R28, R2, PT ;  /* 0x000000021c00920b */ /* 0x000fe20003fa6000 */
[----:B-1----:R-:W-:-:S03]  /*0690*/  @!P2 IMAD.WIDE R26, R25, 0x4, R26 ;  /* 0x00000004191aa825 */ /* 0x002fc600078e021a */
[----:B------:R-:W-:-:S03]  /*06a0*/  @!P1 SEL R24, R5, RZ, !P5 ;  /* 0x000000ff05189207 */ /* 0x000fc60006800000 */
[----:B------:R-:W3:Y:S01]  /*06b0*/  @!P2 LDG.E R27, desc[UR4][R26.64] ;  /* 0x000000041a1ba981 */ /* 0x000ee2000c1e1900 */
[----:B------:R-:W-:Y:S02]  /*06c0*/  ISETP.NE.AND P5, PT, R18, RZ, PT ;  /* 0x000000ff1200720c */ /* 0x000fe40003fa5270 */
[----:B------:R-:W1:Y:S01]  /*06d0*/  @!P4 LDC.64 R18, c[0x0][0x398] ;  /* 0x0000e600ff12cb82 */ /* 0x000e620000000a00 */
[----:B0-----:R-:W-:-:S04]  /*06e0*/  @!P3 IMAD.WIDE R28, R9, 0x4, R16 ;  /* 0x00000004091cb825 */ /* 0x001fc800078e0210 */
[----:B--2---:R-:W-:Y:S02]  /*06f0*/  @!P6 IMAD.WIDE R20, R11, 0x4, R20 ;  /* 0x000000040b14e825 */ /* 0x004fe400078e0214 */
[----:B------:R-:W2:Y:S04]  /*0700*/  @!P3 LDG.E R29, desc[UR4][R28.64] ;  /* 0x000000041c1db981 */ /* 0x000ea8000c1e1900 */
[----:B------:R-:W0:Y:S01]  /*0710*/  @!P5 LDC.64 R16, c[0x0][0x398] ;  /* 0x0000e600ff10db82 */ /* 0x000e220000000a00 */
[----:B------:R-:W4:Y:S01]  /*0720*/  @!P6 LDG.E R21, desc[UR4][R20.64] ;  /* 0x000000041415e981 */ /* 0x000f22000c1e1900 */
[----:B-1----:R-:W-:-:S06]  /*0730*/  @!P4 IMAD.WIDE R18, R10, 0x4, R18 ;  /* 0x000000040a12c825 */ /* 0x002fcc00078e0212 */
[----:B------:R-:W4:Y:S01]  /*0740*/  @!P4 LDG.E R19, desc[UR4][R18.64] ;  /* 0x000000041213c981 */ /* 0x000f22000c1e1900 */
[----:B0-----:R-:W-:-:S06]  /*0750*/  @!P5 IMAD.WIDE R16, R23, 0x4, R16 ;  /* 0x000000041710d825 */ /* 0x001fcc00078e0210 */
[----:B------:R-:W4:Y:S01]  /*0760*/  @!P5 LDG.E R17, desc[UR4][R16.64] ;  /* 0x000000041011d981 */ /* 0x000f22000c1e1900 */
[----:B------:R-:W-:Y:S02]  /*0770*/  @!P1 PRMT R6, R22, 0x7610, R6 ;  /* 0x0000761016069816 */ /* 0x000fe40000000006 */
[----:B------:R-:W-:Y:S01]  /*0780*/  @!P1 PRMT R5, R24, 0x7610, R5 ;  /* 0x0000761018059816 */ /* 0x000fe20000000005 */
[----:B------:R-:W-:Y:S02]  /*0790*/  VIADD R8, R8, 0x8 ;  /* 0x0000000808087836 */ /* 0x000fe40000000000 */
[----:B------:R-:W-:Y:S01]  /*07a0*/  VIADD R7, R7, 0x8 ;  /* 0x0000000807077836 */ /* 0x000fe20000000000 */
[----:B---3--:R-:W-:-:S04]  /*07b0*/  @!P2 FSETP.GTU.AND P1, PT, R27, R2, PT ;  /* 0x000000021b00a20b */ /* 0x008fc80003f2c000 */
[----:B------:R-:W-:Y:S02]  /*07c0*/  @!P2 SEL R9, R6, RZ, P1 ;  /* 0x000000ff0609a207 */ /* 0x000fe40000800000 */
[----:B------:R-:W-:-:S04]  /*07d0*/  @!P2 FSETP.GE.AND P1, PT, R27, R2, PT ;  /* 0x000000021b00a20b */ /* 0x000fc80003f26000 */
[----:B------:R-:W-:Y:S02]  /*07e0*/  @!P2 SEL R10, R5, RZ, !P1 ;  /* 0x000000ff050aa207 */ /* 0x000fe40004800000 */
[----:B------:R-:W-:Y:S02]  /*07f0*/  @!P2 PRMT R6, R9, 0x7610, R6 ;  /* 0x000076100906a816 */ /* 0x000fe40000000006 */
[----:B------:R-:W-:Y:S02]  /*0800*/  @!P2 PRMT R5, R10, 0x7610, R5 ;  /* 0x000076100a05a816 */ /* 0x000fe40000000005 */
[CC--:B--2---:R-:W-:Y:S02]  /*0810*/  @!P3 FSETP.GTU.AND P2, PT, R29.reuse, R2.reuse, PT ;  /* 0x000000021d00b20b */ /* 0x0c4fe40003f4c000 */
[----:B------:R-:W-:Y:S02]  /*0820*/  @!P3 FSETP.GE.AND P1, PT, R29, R2, PT ;  /* 0x000000021d00b20b */ /* 0x000fe40003f26000 */
[----:B------:R-:W-:-:S02]  /*0830*/  @!P3 SEL R9, R6, RZ, P2 ;  /* 0x000000ff0609b207 */ /* 0x000fc40001000000 */
[----:B------:R-:W-:Y:S02]  /*0840*/  @!P3 SEL R10, R5, RZ, !P1 ;  /* 0x000000ff050ab207 */ /* 0x000fe40004800000 */
[----:B------:R-:W-:Y:S02]  /*0850*/  @!P3 PRMT R6, R9, 0x7610, R6 ;  /* 0x000076100906b816 */ /* 0x000fe40000000006 */
[----:B------:R-:W-:Y:S02]  /*0860*/  @!P3 PRMT R5, R10, 0x7610, R5 ;  /* 0x000076100a05b816 */ /* 0x000fe40000000005 */
[CC--:B----4-:R-:W-:Y:S02]  /*0870*/  @!P6 FSETP.GTU.AND P2, PT, R21.reuse, R2.reuse, PT ;  /* 0x000000021500e20b */ /* 0x0d0fe40003f4c000 */
[----:B------:R-:W-:Y:S02]  /*0880*/  @!P6 FSETP.GE.AND P1, PT, R21, R2, PT ;  /* 0x000000021500e20b */ /* 0x000fe40003f26000 */
[----:B------:R-:W-:-:S02]  /*0890*/  @!P6 SEL R9, R6, RZ, P2 ;  /* 0x000000ff0609e207 */ /* 0x000fc40001000000 */
[----:B------:R-:W-:Y:S02]  /*08a0*/  @!P6 SEL R10, R5, RZ, !P1 ;  /* 0x000000ff050ae207 */ /* 0x000fe40004800000 */
[----:B------:R-:W-:Y:S02]  /*08b0*/  @!P6 PRMT R6, R9, 0x7610, R6 ;  /* 0x000076100906e816 */ /* 0x000fe40000000006 */
[----:B------:R-:W-:Y:S02]  /*08c0*/  @!P6 PRMT R5, R10, 0x7610, R5 ;  /* 0x000076100a05e816 */ /* 0x000fe40000000005 */
[CC--:B------:R-:W-:Y:S02]  /*08d0*/  @!P4 FSETP.GTU.AND P2, PT, R19.reuse, R2.reuse, PT ;  /* 0x000000021300c20b */ /* 0x0c0fe40003f4c000 */
[----:B------:R-:W-:Y:S02]  /*08e0*/  @!P4 FSETP.GE.AND P1, PT, R19, R2, PT ;  /* 0x000000021300c20b */ /* 0x000fe40003f26000 */
[----:B------:R-:W-:-:S02]  /*08f0*/  ISETP.NE.AND P3, PT, R8, RZ, PT ;  /* 0x000000ff0800720c */ /* 0x000fc40003f65270 */
[----:B------:R-:W-:Y:S02]  /*0900*/  @!P4 SEL R9, R6, RZ, P2 ;  /* 0x000000ff0609c207 */ /* 0x000fe40001000000 */
[----:B------:R-:W-:Y:S02]  /*0910*/  @!P4 SEL R10, R5, RZ, !P1 ;  /* 0x000000ff050ac207 */ /* 0x000fe40004800000 */
[----:B------:R-:W-:Y:S02]  /*0920*/  @!P4 PRMT R6, R9, 0x7610, R6 ;  /* 0x000076100906c816 */ /* 0x000fe40000000006 */
[----:B------:R-:W-:Y:S02]  /*0930*/  @!P4 PRMT R5, R10, 0x7610, R5 ;  /* 0x000076100a05c816 */ /* 0x000fe40000000005 */
[CC--:B------:R-:W-:Y:S02]  /*0940*/  @!P5 FSETP.GTU.AND P2, PT, R17.reuse, R2.reuse, PT ;  /* 0x000000021100d20b */ /* 0x0c0fe40003f4c000 */
[----:B------:R-:W-:-:S02]  /*0950*/  @!P5 FSETP.GE.AND P1, PT, R17, R2, PT ;  /* 0x000000021100d20b */ /* 0x000fc40003f26000 */
[----:B------:R-:W-:Y:S02]  /*0960*/  @!P5 SEL R9, R6, RZ, P2 ;  /* 0x000000ff0609d207 */ /* 0x000fe40001000000 */
[----:B------:R-:W-:Y:S02]  /*0970*/  @!P5 SEL R10, R5, RZ, !P1 ;  /* 0x000000ff050ad207 */ /* 0x000fe40004800000 */
[----:B------:R-:W-:Y:S02]  /*0980*/  @!P5 PRMT R6, R9, 0x7610, R6 ;  /* 0x000076100906d816 */ /* 0x000fe40000000006 */
[----:B------:R-:W-:Y:S01]  /*0990*/  @!P5 PRMT R5, R10, 0x7610, R5 ;  /* 0x000076100a05d816 */ /* 0x000fe20000000005 */
[----:B------:R-:W-:Y:S06]  /*09a0*/  @P3 BRA `(.L_x_6) ;  /* 0xfffffff800443947 */ /* 0x000fec000383ffff */
.L_x_5:
[----:B------:R-:W-:Y:S05]  /*09b0*/  BSYNC.RECONVERGENT B1 ;  /* 0x0000000000017941 */ /* 0x000fea0003800200 */
.L_x_4:
[----:B------:R-:W-:Y:S04]  /*09c0*/  BSSY.RECONVERGENT B1, `(.L_x_7) ;  /* 0x0000072000017945 */ /* 0x000fe80003800200 */
[----:B------:R-:W-:Y:S05]  /*09d0*/  @!P0 BRA `(.L_x_8) ;  /* 0x0000000400c08947 */ /* 0x000fea0003800000 */
[----:B------:R-:W-:Y:S01]  /*09e0*/  ISETP.GE.U32.AND P1, PT, R4, 0x4, PT ;  /* 0x000000040400780c */ /* 0x000fe20003f26070 */
[----:B------:R-:W-:Y:S01]  /*09f0*/  BSSY.RECONVERGENT B2, `(.L_x_9) ;  /* 0x000003b000027945 */ /* 0x000fe20003800200 */
[----:B------:R-:W-:-:S04]  /*0a00*/  LOP3.LUT R18, R3, 0x3, RZ, 0xc0, !PT ;  /* 0x0000000303127812 */ /* 0x000fc800078ec0ff */
[----:B------:R-:W-:-:S07]  /*0a10*/  ISETP.NE.AND P0, PT, R18, RZ, PT ;  /* 0x000000ff1200720c */ /* 0x000fce0003f05270 */
[----:B------:R-:W-:Y:S06]  /*0a20*/  @!P1 BRA `(.L_x_10) ;  /* 0x0000000000dc9947 */ /* 0x000fec0003800000 */
[----:B------:R-:W0:Y:S02]  /*0a30*/  LDC.64 R8, c[0x0][0x380] ;  /* 0x0000e000ff087b82 */ /* 0x000e240000000a00 */
[----:B0-----:R-:W-:-:S05]  /*0a40*/  IMAD.WIDE R14, R7, 0x4, R8 ;  /* 0x00000004070e7825 */ /* 0x001fca00078e0208 */
[----:B------:R-:W2:Y:S04]  /*0a50*/  LDG.E R17, desc[UR4][R14.64] ;  /* 0x000000040e117981 */ /* 0x000ea8000c1e1900 */
[----:B------:R-:W3:Y:S04]  /*0a60*/  LDG.E R19, desc[UR4][R14.64+0x4] ;  /* 0x000004040e137981 */ /* 0x000ee8000c1e1900 */
[----:B------:R-:W4:Y:S04]  /*0a70*/  LDG.E R23, desc[UR4][R14.64+0x8] ;  /* 0x000008040e177981 */ /* 0x000f28000c1e1900 */
[----:B------:R-:W4:Y:S01]  /*0a80*/  LDG.E R21, desc[UR4][R14.64+0xc] ;  /* 0x00000c040e157981 */ /* 0x000f22000c1e1900 */
[----:B--2---:R-:W-:-:S06]  /*0a90*/  IMAD.WIDE R8, R17, 0x4, R12 ;  /* 0x0000000411087825 */ /* 0x004fcc00078e020c */
[----:B------:R-:W2:Y:S01]  /*0aa0*/  LDG.E R8, desc[UR4][R8.64] ;  /* 0x0000000408087981 */ /* 0x000ea2000c1e1900 */
[----:B---3--:R-:W-:-:S06]  /*0ab0*/  IMAD.WIDE R10, R19, 0x4, R12 ;  /* 0x00000004130a7825 */ /* 0x008fcc00078e020c */
[----:B------:R-:W3:Y:S01]  /*0ac0*/  LDG.E R10, desc[UR4][R10.64] ;  /* 0x000000040a0a7981 */ /* 0x000ee2000c1e1900 */
[----:B----4-:R-:W-:-:S06]  /*0ad0*/  IMAD.WIDE R24, R23, 0x4, R12 ;  /* 0x0000000417187825 */ /* 0x010fcc00078e020c */
[----:B------:R-:W4:Y:S01]  /*0ae0*/  LDG.E R24, desc[UR4][R24.64] ;  /* 0x0000000418187981 */ /* 0x000f22000c1e1900 */
[----:B------:R-:W-:-:S06]  /*0af0*/  IMAD.WIDE R26, R21, 0x4, R12 ;  /* 0x00000004151a7825 */ /* 0x000fcc00078e020c */
[----:B------:R-:W4:Y:S01]  /*0b00*/  LDG.E R26, desc[UR4][R26.64] ;  /* 0x000000041a1a7981 */ /* 0x000f22000c1e1900 */
[----:B--2---:R-:W-:Y:S02]  /*0b10*/  ISETP.NE.AND P5, PT, R8, RZ, PT ;  /* 0x000000ff0800720c */ /* 0x004fe40003fa5270 */
[----:B---3--:R-:W-:-:S11]  /*0b20*/  ISETP.NE.AND P3, PT, R10, RZ, PT ;  /* 0x000000ff0a00720c */ /* 0x008fd60003f65270 */
[----:B------:R-:W0:Y:S01]  /*0b30*/  @!P5 LDC.64 R14, c[0x0][0x398] ;  /* 0x0000e600ff0edb82 */ /* 0x000e220000000a00 */
[----:B----4-:R-:W-:-:S07]  /*0b40*/  ISETP.NE.AND P2, PT, R24, RZ, PT ;  /* 0x000000ff1800720c */ /* 0x010fce0003f45270 */
[----:B------:R-:W1:Y:S01]  /*0b50*/  @!P3 LDC.64 R8, c[0x0][0x398] ;  /* 0x0000e600ff08bb82 */ /* 0x000e620000000a00 */
[----:B------:R-:W-:-:S07]  /*0b60*/  ISETP.NE.AND P1, PT, R26, RZ, PT ;  /* 0x000000ff1a00720c */ /* 0x000fce0003f25270 */
[----:B------:R-:W2:Y:S01]  /*0b70*/  @!P2 LDC.64 R10, c[0x0][0x398] ;  /* 0x0000e600ff0aab82 */ /* 0x000ea20000000a00 */
[----:B0-----:R-:W-:-:S07]  /*0b80*/  @!P5 IMAD.WIDE R14, R17, 0x4, R14 ;  /* 0x00000004110ed825 */ /* 0x001fce00078e020e */
[----:B------:R-:W0:Y:S01]  /*0b90*/  @!P1 LDC.64 R16, c[0x0][0x398] ;  /* 0x0000e600ff109b82 */ /* 0x000e220000000a00 */
[----:B------:R-:W3:Y:S01]  /*0ba0*/  @!P5 LDG.E R15, desc[UR4][R14.64] ;  /* 0x000000040e0fd981 */ /* 0x000ee2000c1e1900 */
[----:B-1----:R-:W-:-:S06]  /*0bb0*/  @!P3 IMAD.WIDE R8, R19, 0x4, R8 ;  /* 0x000000041308b825 */ /* 0x002fcc00078e0208 */
[----:B------:R-:W4:Y:S01]  /*0bc0*/  @!P3 LDG.E R9, desc[UR4][R8.64] ;  /* 0x000000040809b981 */ /* 0x000f22000c1e1900 */
[----:B--2---:R-:W-:-:S06]  /*0bd0*/  @!P2 IMAD.WIDE R10, R23, 0x4, R10 ;  /* 0x00000004170aa825 */ /* 0x004fcc00078e020a */
[----:B------:R-:W2:Y:S01]  /*0be0*/  @!P2 LDG.E R11, desc[UR4][R10.64] ;  /* 0x000000040a0ba981 */ /* 0x000ea2000c1e1900 */
[----:B0-----:R-:W-:-:S06]  /*0bf0*/  @!P1 IMAD.WIDE R16, R21, 0x4, R16 ;  /* 0x0000000415109825 */ /* 0x001fcc00078e0210 */
[----:B------:R-:W2:Y:S01]  /*0c00*/  @!P1 LDG.E R17, desc[UR4][R16.64] ;  /* 0x0000000410119981 */ /* 0x000ea2000c1e1900 */
[----:B------:R-:W-:Y:S01]  /*0c10*/  VIADD R7, R7, 0x4 ;  /* 0x0000000407077836 */ /* 0x000fe20000000000 */
[CC--:B---3-5:R-:W-:Y:S02]  /*0c20*/  @!P5 FSETP.GTU.AND P6, PT, R15.reuse, R2.reuse, PT ;  /* 0x000000020f00d20b */ /* 0x0e8fe40003fcc000 */
[----:B------:R-:W-:Y:S02]  /*0c30*/  @!P5 FSETP.GE.AND P4, PT, R15, R2, PT ;  /* 0x000000020f00d20b */ /* 0x000fe40003f86000 */
[----:B------:R-:W-:Y:S02]  /*0c40*/  @!P5 SEL R4, R6, RZ, P6 ;  /* 0x000000ff0604d207 */ /* 0x000fe40003000000 */
[----:B------:R-:W-:Y:S02]  /*0c50*/  @!P5 SEL R19, R5, RZ, !P4 ;  /* 0x000000ff0513d207 */ /* 0x000fe40006000000 */
[----:B------:R-:W-:-:S02]  /*0c60*/  @!P5 PRMT R6, R4, 0x7610, R6 ;  /* 0x000076100406d816 */ /* 0x000fc40000000006 */
[----:B------:R-:W-:Y:S02]  /*0c70*/  @!P5 PRMT R5, R19, 0x7610, R5 ;  /* 0x000076101305d816 */ /* 0x000fe40000000005 */
[CC--:B----4-:R-:W-:Y:S02]  /*0c80*/  @!P3 FSETP.GTU.AND P5, PT, R9.reuse, R2.reuse, PT ;  /* 0x000000020900b20b */ /* 0x0d0fe40003fac000 */
[----:B------:R-:W-:Y:S02]  /*0c90*/  @!P3 FSETP.GE.AND P4, PT, R9, R2, PT ;  /* 0x000000020900b20b */ /* 0x000fe40003f86000 */
[----:B------:R-:W-:Y:S02]  /*0ca0*/  @!P3 SEL R4, R6, RZ, P5 ;  /* 0x000000ff0604b207 */ /* 0x000fe40002800000 */
[----:B------:R-:W-:Y:S02]  /*0cb0*/  @!P3 SEL R8, R5, RZ, !P4 ;  /* 0x000000ff0508b207 */ /* 0x000fe40006000000 */
[----:B------:R-:W-:-:S02]  /*0cc0*/  @!P3 PRMT R6, R4, 0x7610, R6 ;  /* 0x000076100406b816 */ /* 0x000fc40000000006 */
[----:B------:R-:W-:Y:S02]  /*0cd0*/  @!P3 PRMT R5, R8, 0x7610, R5 ;  /* 0x000076100805b816 */ /* 0x000fe40000000005 */
[CC--:B--2---:R-:W-:Y:S02]  /*0ce0*/  @!P2 FSETP.GTU.AND P4, PT, R11.reuse, R2.reuse, PT ;  /* 0x000000020b00a20b */ /* 0x0c4fe40003f8c000 */
[----:B------:R-:W-:Y:S02]  /*0cf0*/  @!P2 FSETP.GE.AND P3, PT, R11, R2, PT ;  /* 0x000000020b00a20b */ /* 0x000fe40003f66000 */
[----:B------:R-:W-:Y:S02]  /*0d00*/  @!P2 SEL R4, R6, RZ, P4 ;  /* 0x000000ff0604a207 */ /* 0x000fe40002000000 */
[----:B------:R-:W-:Y:S02]  /*0d10*/  @!P2 SEL R8, R5, RZ, !P3 ;  /* 0x000000ff0508a207 */ /* 0x000fe40005800000 */
[----:B------:R-:W-:-:S02]  /*0d20*/  @!P2 PRMT R6, R4, 0x7610, R6 ;  /* 0x000076100406a816 */ /* 0x000fc40000000006 */
[----:B------:R-:W-:Y:S02]  /*0d30*/  @!P2 PRMT R5, R8, 0x7610, R5 ;  /* 0x000076100805a816 */ /* 0x000fe40000000005 */
[CC--:B------:R-:W-:Y:S02]  /*0d40*/  @!P1 FSETP.GTU.AND P3, PT, R17.reuse, R2.reuse, PT ;  /* 0x000000021100920b */ /* 0x0c0fe40003f6c000 */
[----:B------:R-:W-:Y:S02]  /*0d50*/  @!P1 FSETP.GE.AND P2, PT, R17, R2, PT ;  /* 0x000000021100920b */ /* 0x000fe40003f46000 */
[----:B------:R-:W-:Y:S02]  /*0d60*/  @!P1 SEL R4, R6, RZ, P3 ;  /* 0x000000ff06049207 */ /* 0x000fe40001800000 */
[----:B------:R-:W-:Y:S02]  /*0d70*/  @!P1 SEL R8, R5, RZ, !P2 ;  /* 0x000000ff05089207 */ /* 0x000fe40005000000 */
[----:B------:R-:W-:-:S02]  /*0d80*/  @!P1 PRMT R6, R4, 0x7610, R6 ;  /* 0x0000761004069816 */ /* 0x000fc40000000006 */
[----:B------:R-:W-:-:S07]  /*0d90*/  @!P1 PRMT R5, R8, 0x7610, R5 ;  /* 0x0000761008059816 */ /* 0x000fce0000000005 */
.L_x_10:
[----:B------:R-:W-:Y:S05]  /*0da0*/  BSYNC.RECONVERGENT B2 ;  /* 0x0000000000027941 */ /* 0x000fea0003800200 */
.L_x_9:
[----:B------:R-:W-:Y:S05]  /*0db0*/  @!P0 BRA `(.L_x_8) ;  /* 0x0000000000c88947 */ /* 0x000fea0003800000 */
[----:B------:R-:W-:Y:S01]  /*0dc0*/  ISETP.NE.AND P1, PT, R18, 0x1, PT ;  /* 0x000000011200780c */ /* 0x000fe20003f25270 */
[----:B------:R-:W-:Y:S01]  /*0dd0*/  BSSY.RECONVERGENT B2, `(.L_x_11) ;  /* 0x0000021000027945 */ /* 0x000fe20003800200 */
[----:B------:R-:W-:-:S04]  /*0de0*/  LOP3.LUT R3, R3, 0x1, RZ, 0xc0, !PT ;  /* 0x0000000103037812 */ /* 0x000fc800078ec0ff */
[----:B------:R-:W-:-:S07]  /*0df0*/  ISETP.NE.U32.AND P0, PT, R3, 0x1, PT ;  /* 0x000000010300780c */ /* 0x000fce0003f05070 */
[----:B------:R-:W-:Y:S06]  /*0e00*/  @!P1 BRA `(.L_x_12) ;  /* 0x0000000000749947 */ /* 0x000fec0003800000 */
[----:B------:R-:W0:Y:S02]  /*0e10*/  LDC.64 R8, c[0x0][0x380] ;  /* 0x0000e000ff087b82 */ /* 0x000e240000000a00 */
[----:B0-----:R-:W-:-:S05]  /*0e20*/  IMAD.WIDE R16, R7, 0x4, R8 ;  /* 0x0000000407107825 */ /* 0x001fca00078e0208 */
[----:B------:R-:W2:Y:S04]  /*0e30*/  LDG.E R3, desc[UR4][R16.64] ;  /* 0x0000000410037981 */ /* 0x000ea8000c1e1900 */
[----:B------:R-:W3:Y:S01]  /*0e40*/  LDG.E R21, desc[UR4][R16.64+0x4] ;  /* 0x0000040410157981 */ /* 0x000ee2000c1e1900 */
[----:B--2---:R-:W-:-:S04]  /*0e50*/  IMAD.WIDE R8, R3, 0x4, R12 ;  /* 0x0000000403087825 */ /* 0x004fc800078e020c */
[----:B---3--:R-:W-:Y:S02]  /*0e60*/  IMAD.WIDE R14, R21, 0x4, R12 ;  /* 0x00000004150e7825 */ /* 0x008fe400078e020c */
[----:B------:R-:W2:Y:S04]  /*0e70*/  LDG.E R8, desc[UR4][R8.64] ;  /* 0x0000000408087981 */ /* 0x000ea8000c1e1900 */
[----:B------:R-:W3:Y:S01]  /*0e80*/  LDG.E R14, desc[UR4][R14.64] ;  /* 0x000000040e0e7981 */ /* 0x000ee2000c1e1900 */
[----:B--2---:R-:W-:Y:S02]  /*0e90*/  ISETP.NE.AND P2, PT, R8, RZ, PT ;  /* 0x000000ff0800720c */ /* 0x004fe40003f45270 */
[----:B---3--:R-:W-:-:S11]  /*0ea0*/  ISETP.NE.AND P4, PT, R14, RZ, PT ;  /* 0x000000ff0e00720c */ /* 0x008fd60003f85270 */
[----:B------:R-:W0:Y:S08]  /*0eb0*/  @!P2 LDC.64 R10, c[0x0][0x398] ;  /* 0x0000e600ff0aab82 */ /* 0x000e300000000a00 */
[----:B------:R-:W1:Y:S01]  /*0ec0*/  @!P4 LDC.64 R18, c[0x0][0x398] ;  /* 0x0000e600ff12cb82 */ /* 0x000e620000000a00 */
[----:B0-----:R-:W-:-:S06]  /*0ed0*/  @!P2 IMAD.WIDE R10, R3, 0x4, R10 ;  /* 0x00000004030aa825 */ /* 0x001fcc00078e020a */
[----:B------:R-:W2:Y:S01]  /*0ee0*/  @!P2 LDG.E R11, desc[UR4][R10.64] ;  /* 0x000000040a0ba981 */ /* 0x000ea2000c1e1900 */
[----:B-1----:R-:W-:-:S06]  /*0ef0*/  @!P4 IMAD.WIDE R16, R21, 0x4, R18 ;  /* 0x000000041510c825 */ /* 0x002fcc00078e0212 */
[----:B------:R-:W3:Y:S01]  /*0f00*/  @!P4 LDG.E R17, desc[UR4][R16.64] ;  /* 0x000000041011c981 */ /* 0x000ee2000c1e1900 */
[----:B------:R-:W-:Y:S01]  /*0f10*/  VIADD R7, R7, 0x2 ;  /* 0x0000000207077836 */ /* 0x000fe20000000000 */
[CC--:B--2--5:R-:W-:Y:S02]  /*0f20*/  @!P2 FSETP.GTU.AND P3, PT, R11.reuse, R2.reuse, PT ;  /* 0x000000020b00a20b */ /* 0x0e4fe40003f6c000 */
[-C--:B------:R-:W-:Y:S02]  /*0f30*/  @!P2 FSETP.GE.AND P1, PT, R11, R2.reuse, PT ;  /* 0x000000020b00a20b */ /* 0x080fe40003f26000 */
[----:B------:R-:W-:Y:S02]  /*0f40*/  @!P2 SEL R3, R6, RZ, P3 ;  /* 0x000000ff0603a207 */ /* 0x000fe40001800000 */
[----:B------:R-:W-:Y:S02]  /*0f50*/  @!P2 SEL R4, R5, RZ, !P1 ;  /* 0x000000ff0504a207 */ /* 0x000fe40004800000 */
[----:B---3--:R-:W-:-:S02]  /*0f60*/  @!P4 FSETP.GTU.AND P3, PT, R17, R2, PT ;  /* 0x000000021100c20b */ /* 0x008fc40003f6c000 */
[----:B------:R-:W-:Y:S02]  /*0f70*/  @!P2 PRMT R6, R3, 0x7610, R6 ;  /* 0x000076100306a816 */ /* 0x000fe40000000006 */
[----:B------:R-:W-:Y:S02]  /*0f80*/  @!P2 PRMT R5, R4, 0x7610, R5 ;  /* 0x000076100405a816 */ /* 0x000fe40000000005 */
[----:B------:R-:W-:Y:S02]  /*0f90*/  @!P4 FSETP.GE.AND P1, PT, R17, R2, PT ;  /* 0x000000021100c20b */ /* 0x000fe40003f26000 */
[----:B------:R-:W-:Y:S02]  /*0fa0*/  @!P4 SEL R3, R6, RZ, P3 ;  /* 0x000000ff0603c207 */ /* 0x000fe40001800000 */
[----:B------:R-:W-:Y:S02]  /*0fb0*/  @!P4 SEL R4, R5, RZ, !P1 ;  /* 0x000000ff0504c207 */ /* 0x000fe40004800000 */
[----:B------:R-:W-:-:S02]  /*0fc0*/  @!P4 PRMT R6, R3, 0x7610, R6 ;  /* 0x000076100306c816 */ /* 0x000fc40000000006 */
[----:B------:R-:W-:-:S07]  /*0fd0*/  @!P4 PRMT R5, R4, 0x7610, R5 ;  /* 0x000076100405c816 */ /* 0x000fce0000000005 */
.L_x_12:
[----:B------:R-:W-:Y:S05]  /*0fe0*/  BSYNC.RECONVERGENT B2 ;  /* 0x0000000000027941 */ /* 0x000fea0003800200 */
.L_x_11:
[----:B------:R-:W-:Y:S05]  /*0ff0*/  @P0 BRA `(.L_x_8) ;  /* 0x0000000000380947 */ /* 0x000fea0003800000 */
[----:B------:R-:W0:Y:S02]  /*1000*/  LDC.64 R8, c[0x0][0x380] ;  /* 0x0000e000ff087b82 */ /* 0x000e240000000a00 */
[----:B0-----:R-:W-:-:S05]  /*1010*/  IMAD.WIDE R8, R7, 0x4, R8 ;  /* 0x0000000407087825 */ /* 0x001fca00078e0208 */
[----:B------:R-:W2:Y:S02]  /*1020*/  LDG.E R3, desc[UR4][R8.64] ;  /* 0x0000000408037981 */ /* 0x000ea4000c1e1900 */
[----:B--2---:R-:W-:-:S06]  /*1030*/  IMAD.WIDE R12, R3, 0x4, R12 ;  /* 0x00000004030c7825 */ /* 0x004fcc00078e020c */
[----:B------:R-:W2:Y:S02]  /*1040*/  LDG.E R12, desc[UR4][R12.64] ;  /* 0x000000040c0c7981 */ /* 0x000ea4000c1e1900 */
[----:B--2---:R-:W-:-:S13]  /*1050*/  ISETP.NE.AND P0, PT, R12, RZ, PT ;  /* 0x000000ff0c00720c */ /* 0x004fda0003f05270 */
[----:B------:R-:W-:Y:S05]  /*1060*/  @P0 BRA `(.L_x_8) ;  /* 0x00000000001c0947 */ /* 0x000fea0003800000 */
[----:B------:R-:W0:Y:S02]  /*1070*/  LDC.64 R8, c[0x0][0x398] ;  /* 0x0000e600ff087b82 */ /* 0x000e240000000a00 */
[----:B0-----:R-:W-:-:S06]  /*1080*/  IMAD.WIDE R8, R3, 0x4, R8 ;  /* 0x0000000403087825 */ /* 0x001fcc00078e0208 */
[----:B------:R-:W2:Y:S02]  /*1090*/  LDG.E R9, desc[UR4][R8.64] ;  /* 0x0000000408097981 */ /* 0x000ea4000c1e1900 */
[CC--:B--2--5:R-:W-:Y:S02]  /*10a0*/  FSETP.GTU.AND P1, PT, R9.reuse, R2.reuse, PT ;  /* 0x000000020900720b */ /* 0x0e4fe40003f2c000 */
[----:B------:R-:W-:Y:S02]  /*10b0*/  FSETP.GE.AND P0, PT, R9, R2, PT ;  /* 0x000000020900720b */ /* 0x000fe40003f06000 */
[----:B------:R-:W-:Y:S02]  /*10c0*/  SEL R6, R6, RZ, P1 ;  /* 0x000000ff06067207 */ /* 0x000fe40000800000 */
[----:B------:R-:W-:-:S09]  /*10d0*/  SEL R5, R5, RZ, !P0 ;  /* 0x000000ff05057207 */ /* 0x000fd20004000000 */
.L_x_8:
[----:B------:R-:W-:Y:S05]  /*10e0*/  BSYNC.RECONVERGENT B1 ;  /* 0x0000000000017941 */ /* 0x000fea0003800200 */
.L_x_7:
[----:B------:R-:W-:Y:S02]  /*10f0*/  LOP3.LUT P0, RZ, R6, 0xff, RZ, 0xc0, !PT ;  /* 0x000000ff06ff7812 */ /* 0x000fe4000780c0ff */
[----:B------:R-:W-:Y:S02]  /*1100*/  LOP3.LUT P1, RZ, R5, 0xff, RZ, 0xc0, !PT ;  /* 0x000000ff05ff7812 */ /* 0x000fe4000782c0ff */
[----:B------:R-:W-:Y:S02]  /*1110*/  PLOP3.LUT P0, PT, P0, PT, PT, 0x8, 0x80 ;  /* 0x000000000080781c */ /* 0x000fe4000070e170 */
[----:B------:R-:W-:-:S13]  /*1120*/  PLOP3.LUT P1, PT, P1, PT, PT, 0x8, 0x80 ;  /* 0x000000000080781c */ /* 0x000fda0000f2e170 */
.L_x_3:
[----:B------:R-:W-:Y:S05]  /*1130*/  BSYNC.RECONVERGENT B0 ;  /* 0x0000000000007941 */ /* 0x000fea0003800200 */
.L_x_2:
[----:B------:R-:W-:Y:S05]  /*1140*/  @P0 BRA `(.L_x_13) ;  /* 0x00000000002c0947 */ /* 0x000fea0003800000 */
[----:B------:R-:W0:Y:S01]  /*1150*/  LDCU.64 UR6, c[0x0][0x3a0] ;  /* 0x00007400ff0677ac */ /* 0x000e220008000a00 */
[----:B-----5:R-:W1:Y:S01]  /*1160*/  LDC.64 R2, c[0x0][0x3b0] ;  /* 0x0000ec00ff027b82 */ /* 0x020e620000000a00 */
[----:B------:R-:W-:Y:S02]  /*1170*/  IMAD.MOV.U32 R6, RZ, RZ, 0xff ;  /* 0x000000ffff067424 */ /* 0x000fe400078e00ff */
[----:B------:R-:W-:Y:S01]  /*1180*/  IMAD.MOV.U32 R7, RZ, RZ, 0x1 ;  /* 0x00000001ff077424 */ /* 0x000fe200078e00ff */
[----:B0-----:R-:W-:-:S04]  /*1190*/  IADD3 R4, P0, PT, R0, UR6, RZ ;  /* 0x0000000600047c10 */ /* 0x001fc8000ff1e0ff */
[----:B------:R-:W-:Y:S02]  /*11a0*/  LEA.HI.X.SX32 R5, R0, UR7, 0x1, P0 ;  /* 0x0000000700057c11 */ /* 0x000fe400080f0eff */
[----:B------:R-:W-:Y:S02]  /*11b0*/  PRMT R0, R6, 0x7610, R0 ;  /* 0x0000761006007816 */ /* 0x000fe40000000000 */
[----:B------:R-:W-:-:S03]  /*11c0*/  PRMT R6, R7, 0x7610, R6 ;  /* 0x0000761007067816 */ /* 0x000fc60000000006 */
[----:B------:R-:W-:Y:S04]  /*11d0*/  STG.E.U8 desc[UR4][R4.64], R0 ;  /* 0x0000000004007986 */ /* 0x000fe8000c101104 */
[----:B-1----:R-:W-:Y:S01]  /*11e0*/  STG.E.U8 desc[UR4][R2.64], R6 ;  /* 0x0000000602007986 */ /* 0x002fe2000c101104 */
[----:B------:R-:W-:Y:S05]  /*11f0*/  EXIT ;  /* 0x000000000000794d */ /* 0x000fea0003800000 */
.L_x_13:
[----:B------:R-:W-:Y:S05]  /*1200*/  @P1 BRA `(.L_x_14) ;  /* 0x0000000000241947 */ /* 0x000fea0003800000 */
[----:B------:R-:W0:Y:S01]  /*1210*/  LDCU.64 UR6, c[0x0][0x3a0] ;  /* 0x00007400ff0677ac */ /* 0x000e220008000a00 */
[----:B------:R-:W1:Y:S01]  /*1220*/  LDC.64 R4, c[0x0][0x3b0] ;  /* 0x0000ec00ff047b82 */ /* 0x000e620000000a00 */
[----:B------:R-:W-:Y:S01]  /*1230*/  IMAD.MOV.U32 R6, RZ, RZ, 0x1 ;  /* 0x00000001ff067424 */ /* 0x000fe200078e00ff */
[----:B0----5:R-:W-:-:S04]  /*1240*/  IADD3 R2, P0, PT, R0, UR6, RZ ;  /* 0x0000000600027c10 */ /* 0x021fc8000ff1e0ff */
[----:B------:R-:W-:Y:S02]  /*1250*/  LEA.HI.X.SX32 R3, R0, UR7, 0x1, P0 ;  /* 0x0000000700037c11 */ /* 0x000fe400080f0eff */
[----:B------:R-:W-:-:S05]  /*1260*/  PRMT R0, R6, 0x7610, R0 ;  /* 0x0000761006007816 */ /* 0x000fca0000000000 */
[----:B------:R-:W-:Y:S04]  /*1270*/  STG.E.U8 desc[UR4][R2.64], R0 ;  /* 0x0000000002007986 */ /* 0x000fe8000c101104 */
[----:B-1----:R-:W-:Y:S01]  /*1280*/  STG.E.U8 desc[UR4][R4.64], R0 ;  /* 0x0000000004007986 */ /* 0x002fe2000c101104 */
[----:B------:R-:W-:Y:S05]  /*1290*/  EXIT ;  /* 0x000000000000794d */ /* 0x000fea0003800000 */
.L_x_14:
[----:B------:R-:W0:Y:S01]  /*12a0*/  LDCU.64 UR6, c[0x0][0x3a0] ;  /* 0x00007400ff0677ac */ /* 0x000e220008000a00 */
[----:B-----5:R-:W1:Y:S01]  /*12b0*/  LDC.64 R2, c[0x0][0x3a8] ;  /* 0x0000ea00ff027b82 */ /* 0x020e620000000a00 */
[----:B------:R-:W-:Y:S01]  /*12c0*/  IMAD.MOV.U32 R4, RZ, RZ, 0x1 ;  /* 0x00000001ff047424 */ /* 0x000fe200078e00ff */
[----:B0-----:R-:W-:-:S04]  /*12d0*/  IADD3 R6, P0, PT, R0, UR6, RZ ;  /* 0x0000000600067c10 */ /* 0x001fc8000ff1e0ff */
[----:B------:R-:W-:Y:S02]  /*12e0*/  LEA.HI.X.SX32 R7, R0, UR7, 0x1, P0 ;  /* 0x0000000700077c11 */ /* 0x000fe400080f0eff */
[----:B------:R-:W-:-:S03]  /*12f0*/  PRMT R0, R4, 0x7610, R0 ;  /* 0x0000761004007816 */ /* 0x000fc60000000000 */
[----:B------:R-:W-:Y:S04]  /*1300*/  STG.E.U8 desc[UR4][R6.64], RZ ;  /* 0x000000ff06007986 */ /* 0x000fe8000c101104 */
[----:B-1----:R-:W-:Y:S01]  /*1310*/  STG.E.U8 desc[UR4][R2.64], R0 ;  /* 0x0000000002007986 */ /* 0x002fe2000c101104 */
[----:B------:R-:W-:Y:S05]  /*1320*/  EXIT ;  /* 0x000000000000794d */ /* 0x000fea0003800000 */
.L_x_15:
        /* <DEDUP_REMOVED lines=13> */
.L_x_35:


//--------------------- .text._Z15random_generatePfP17curandStateXORWOWmi --------------------------
	.section	.text._Z15random_generatePfP17curandStateXORWOWmi,"ax",@progbits
	.align	128
        .global         _Z15random_generatePfP17curandStateXORWOWmi
        .type           _Z15random_generatePfP17curandStateXORWOWmi,@function
        .size           _Z15random_generatePfP17curandStateXORWOWmi,(.L_x_36 - _Z15random_generatePfP17curandStateXORWOWmi)
        .other          _Z15random_generatePfP17curandStateXORWOWmi,@"STO_CUDA_ENTRY STV_DEFAULT"
_Z15random_generatePfP17curandStateXORWOWmi:
.text._Z15random_generatePfP17curandStateXORWOWmi:
        /* <DEDUP_REMOVED lines=10> */
[----:B------:R-:W-:Y:S01]  /*00a0*/  ISETP.NE.AND P0, PT, R0, RZ, PT ;  /* 0x000000ff0000720c */ /* 0x000fe20003f05270 */
[----:B------:R-:W-:Y:S01]  /*00b0*/  BSSY.RECONVERGENT B0, `(.L_x_16) ;  /* 0x00000e8000007945 */ /* 0x000fe20003800200 */
[----:B------:R-:W-:-:S04]  /*00c0*/  SHF.R.S32.HI R10, RZ, 0x1f, R0 ;  /* 0x0000001fff0a7819 */ /* 0x000fc80000011400 */
[----:B------:R-:W2:Y:S01]  /*00d0*/  LDC.64 R8, c[0x0][0x388] ;  /* 0x0000e200ff087b82 */ /* 0x000ea20000000a00 */
[----:B0-----:R-:W-:Y:S02]  /*00e0*/  LOP3.LUT R2, R2, 0xaad26b49, RZ, 0x3c, !PT ;  /* 0xaad26b4902027812 */ /* 0x001fe400078e3cff */
[----:B------:R-:W-:-:S03]  /*00f0*/  LOP3.LUT R4, R3, 0xf7dcefdd, RZ, 0x3c, !PT ;  /* 0xf7dcefdd03047812 */ /* 0x000fc600078e3cff */
[----:B------:R-:W-:Y:S02]  /*0100*/  IMAD R3, R2, 0x4182bed5, RZ ;  /* 0x4182bed502037824 */ /* 0x000fe400078e02ff */
[----:B------:R-:W-:Y:S02]  /*0110*/  IMAD R4, R4, -0x658354e5, RZ ;  /* 0x9a7cab1b04047824 */ /* 0x000fe400078e02ff */
[C---:B------:R-:W-:Y:S02]  /*0120*/  VIADD R7, R3.reuse, 0x75bcd15 ;  /* 0x075bcd1503077836 */ /* 0x040fe40000000000 */
[C---:B------:R-:W-:Y:S01]  /*0130*/  IMAD.IADD R6, R3.reuse, 0x1, R4 ;  /* 0x0000000103067824 */ /* 0x040fe200078e0204 */
[C---:B------:R-:W-:Y:S01]  /*0140*/  LOP3.LUT R2, R4.reuse, 0x5491333, RZ, 0x3c, !PT ;  /* 0x0549133304027812 */ /* 0x040fe200078e3cff */
[----:B------:R-:W-:Y:S01]  /*0150*/  VIADD R5, R4, 0x1f123bb5 ;  /* 0x1f123bb504057836 */ /* 0x000fe20000000000 */
[----:B------:R-:W-:Y:S01]  /*0160*/  LOP3.LUT R4, R3, 0x159a55e5, RZ, 0x3c, !PT ;  /* 0x159a55e503047812 */ /* 0x000fe200078e3cff */
[----:B--2---:R-:W-:-:S04]  /*0170*/  IMAD.WIDE R8, R0, 0x30, R8 ;  /* 0x0000003000087825 */ /* 0x004fc800078e0208 */
[----:B------:R-:W-:Y:S01]  /*0180*/  VIADD R3, R3, 0x583f19 ;  /* 0x00583f1903037836 */ /* 0x000fe20000000000 */
[----:B-1----:R0:W-:Y:S01]  /*0190*/  STG.E.64 desc[UR4][R8.64+0x8], R4 ;  /* 0x0000080408007986 */ /* 0x0021e2000c101b04 */
[----:B------:R-:W-:-:S03]  /*01a0*/  VIADD R6, R6, 0x64f0c9 ;  /* 0x0064f0c906067836 */ /* 0x000fc60000000000 */
[----:B------:R0:W-:Y:S04]  /*01b0*/  STG.E.64 desc[UR4][R8.64+0x10], R2 ;  /* 0x0000100208007986 */ /* 0x0001e8000c101b04 */
[----:B------:R0:W-:Y:S01]  /*01c0*/  STG.E.64 desc[UR4][R8.64], R6 ;  /* 0x0000000608007986 */ /* 0x0001e2000c101b04 */
[----:B------:R-:W-:Y:S05]  /*01d0*/  @!P0 BRA `(.L_x_17) ;  /* 0x0000000c00548947 */ /* 0x000fea0003800000 */
[----:B0-----:R-:W-:Y:S02]  /*01e0*/  IMAD.MOV.U32 R6, RZ, RZ, R10 ;  /* 0x000000ffff067224 */ /* 0x001fe400078e000a */
[----:B------:R-:W-:Y:S02]  /*01f0*/  IMAD.MOV.U32 R12, RZ, RZ, RZ ;  /* 0x000000ffff0c7224 */ /* 0x000fe400078e00ff */
[----:B------:R-:W-:-:S07]  /*0200*/  IMAD.MOV.U32 R13, RZ, RZ, R0 ;  /* 0x000000ffff0d7224 */ /* 0x000fce00078e0000 */
.L_x_23:
[----:B------:R-:W-:Y:S01]  /*0210*/  LOP3.LUT R8, R13, 0x3, RZ, 0xc0, !PT ;  /* 0x000000030d087812 */ /* 0x000fe200078ec0ff */
[----:B------:R-:W-:Y:S03]  /*0220*/  BSSY.RECONVERGENT B1, `(.L_x_18) ;  /* 0x00000ca000017945 */ /* 0x000fe60003800200 */
[----:B------:R-:W-:-:S04]  /*0230*/  ISETP.NE.U32.AND P0, PT, R8, RZ, PT ;  /* 0x000000ff0800720c */ /* 0x000fc80003f05070 */
[----:B------:R-:W-:-:S13]  /*0240*/  ISETP.NE.AND.EX P0, PT, RZ, RZ, PT, P0 ;  /* 0x000000ffff00720c */ /* 0x000fda0003f05300 */
[----:B0-----:R-:W-:Y:S05]  /*0250*/  @!P0 BRA `(.L_x_19) ;  /* 0x0000000c00188947 */ /* 0x001fea0003800000 */
[----:B------:R-:W0:Y:S01]  /*0260*/  LDC.64 R8, c[0x4][RZ] ;  /* 0x01000000ff087b82 */ /* 0x000e220000000a00 */
[----:B------:R-:W-:Y:S02]  /*0270*/  IMAD.MOV.U32 R14, RZ, RZ, RZ ;  /* 0x000000ffff0e7224 */ /* 0x000fe400078e00ff */
[----:B0-----:R-:W-:-:S07]  /*0280*/  IMAD.WIDE.U32 R8, R12, 0xc80, R8 ;  /* 0x00000c800c087825 */ /* 0x001fce00078e0008 */
.L_x_22:
[----:B------:R-:W-:Y:S01]  /*0290*/  IMAD.MOV.U32 R15, RZ, RZ, RZ ;  /* 0x000000ffff0f7224 */ /* 0x000fe200078e00ff */
[----:B0-----:R-:W-:Y:S02]  /*02a0*/  CS2R R2, SRZ ;  /* 0x0000000000027805 */ /* 0x001fe4000001ff00 */
[----:B------:R-:W-:Y:S01]  /*02b0*/  CS2R R4, SRZ ;  /* 0x0000000000047805 */ /* 0x000fe2000001ff00 */
[----:B------:R-:W-:-:S07]  /*02c0*/  IMAD.MOV.U32 R7, RZ, RZ, RZ ;  /* 0x000000ffff077224 */ /* 0x000fce00078e00ff */
.L_x_21:
[----:B------:R-:W0:Y:S02]  /*02d0*/  LDC.64 R10, c[0x0][0x388] ;  /* 0x0000e200ff0a7b82 */ /* 0x000e240000000a00 */
[----:B0-----:R-:W-:-:S04]  /*02e0*/  IMAD.WIDE R10, R0, 0x30, R10 ;  /* 0x00000030000a7825 */ /* 0x001fc800078e020a */
[----:B------:R-:W-:-:S05]  /*02f0*/  IMAD.WIDE.U32 R10, R15, 0x4, R10 ;  /* 0x000000040f0a7825 */ /* 0x000fca00078e000a */
[----:B------:R0:W5:Y:S01]  /*0300*/  LDG.E R16, desc[UR4][R10.64+0x4] ;  /* 0x000004040a107981 */ /* 0x000162000c1e1900 */
[----:B------:R-:W-:-:S07]  /*0310*/  IMAD.MOV.U32 R17, RZ, RZ, RZ ;  /* 0x000000ffff117224 */ /* 0x000fce00078e00ff */
.L_x_20:
[----:B-----5:R-:W-:Y:S01]  /*0320*/  SHF.R.U32.HI R23, RZ, R17, R16 ;  /* 0x00000011ff177219 */ /* 0x020fe20000011610 */
[----:B0-----:R-:W-:-:S03]  /*0330*/  IMAD.SHL.U32 R10, R15, 0x20, RZ ;  /* 0x000000200f0a7824 */ /* 0x001fc600078e00ff */
[----:B------:R-:W-:Y:S01]  /*0340*/  LOP3.LUT R11, R23, 0x1, RZ, 0xc0, !PT ;  /* 0x00000001170b7812 */ /* 0x000fe200078ec0ff */
[----:B------:R-:W-:-:S03]  /*0350*/  IMAD.IADD R10, R10, 0x1, R17 ;  /* 0x000000010a0a7824 */ /* 0x000fc600078e0211 */
[----:B------:R-:W-:Y:S01]  /*0360*/  ISETP.NE.U32.AND P0, PT, R11, 0x1, PT ;  /* 0x000000010b00780c */ /* 0x000fe20003f05070 */
[----:B------:R-:W-:-:S03]  /*0370*/  IMAD R11, R10, 0x5, RZ ;  /* 0x000000050a0b7824 */ /* 0x000fc600078e02ff */
[----:B------:R-:W-:Y:S01]  /*0380*/  R2P PR, R23, 0x7e ;  /* 0x0000007e17007804 */ /* 0x000fe20000000000 */
[----:B------:R-:W-:-:S08]  /*0390*/  IMAD.WIDE.U32 R10, R11, 0x4, R8 ;  /* 0x000000040b0a7825 */ /* 0x000fd000078e0008 */
[----:B------:R-:W2:Y:S04]  /*03a0*/  @!P0 LDG.E R20, desc[UR4][R10.64+0x10] ;  /* 0x000010040a148981 */ /* 0x000ea8000c1e1900 */
[----:B------:R-:W3:Y:S04]  /*03b0*/  @P1 LDG.E R22, desc[UR4][R10.64+0x24] ;  /* 0x000024040a161981 */ /* 0x000ee8000c1e1900 */
[----:B------:R-:W4:Y:S04]  /*03c0*/  @P2 LDG.E R24, desc[UR4][R10.64+0x38] ;  /* 0x000038040a182981 */ /* 0x000f28000c1e1900 */
[----:B------:R-:W4:Y:S04]  /*03d0*/  @P3 LDG.E R26, desc[UR4][R10.64+0x4c] ;  /* 0x00004c040a1a3981 */ /* 0x000f28000c1e1900 */
[----:B------:R-:W4:Y:S04]  /*03e0*/  @P4 LDG.E R28, desc[UR4][R10.64+0x60] ;  /* 0x000060040a1c4981 */ /* 0x000f28000c1e1900 */
[----:B------:R-:W4:Y:S04]  /*03f0*/  @!P0 LDG.E R18, desc[UR4][R10.64] ;  /* 0x000000040a128981 */ /* 0x000f28000c1e1900 */
[----:B------:R-:W4:Y:S04]  /*0400*/  @!P0 LDG.E R19, desc[UR4][R10.64+0x4] ;  /* 0x000004040a138981 */ /* 0x000f28000c1e1900 */
[----:B------:R-:W4:Y:S04]  /*0410*/  @P5 LDG.E R21, desc[UR4][R10.64+0x74] ;  /* 0x000074040a155981 */ /* 0x000f28000c1e1900 */
[----:B------:R-:W4:Y:S04]  /*0420*/  @P1 LDG.E R25, desc[UR4][R10.64+0x20] ;  /* 0x000020040a191981 */ /* 0x000f28000c1e1900 */
[----:B------:R-:W4:Y:S01]  /*0430*/  @P3 LDG.E R27, desc[UR4][R10.64+0x48] ;  /* 0x000048040a1b3981 */ /* 0x000f22000c1e1900 */
[----:B--2---:R-:W-:-:S03]  /*0440*/  @!P0 LOP3.LUT R3, R3, R20, RZ, 0x3c, !PT ;  /* 0x0000001403038212 */ /* 0x004fc600078e3cff */
[----:B------:R-:W2:Y:S01]  /*0450*/  @P1 LDG.E R20, desc[UR4][R10.64+0x14] ;  /* 0x000014040a141981 */ /* 0x000ea2000c1e1900 */
[----:B---3--:R-:W-:-:S03]  /*0460*/  @P1 LOP3.LUT R3, R3, R22, RZ, 0x3c, !PT ;  /* 0x0000001603031212 */ /* 0x008fc600078e3cff */
[----:B------:R-:W3:Y:S01]  /*0470*/  @P1 LDG.E R22, desc[UR4][R10.64+0x1c] ;  /* 0x00001c040a161981 */ /* 0x000ee2000c1e1900 */
[----:B----4-:R-:W-:-:S03]  /*0480*/  @P2 LOP3.LUT R3, R3, R24, RZ, 0x3c, !PT ;  /* 0x0000001803032212 */ /* 0x010fc600078e3cff */
[----:B------:R-:W4:Y:S01]  /*0490*/  @P2 LDG.E R24, desc[UR4][R10.64+0x28] ;  /* 0x000028040a182981 */ /* 0x000f22000c1e1900 */
[----:B------:R-:W-:-:S03]  /*04a0*/  @P3 LOP3.LUT R3, R3, R26, RZ, 0x3c, !PT ;  /* 0x0000001a03033212 */ /* 0x000fc600078e3cff */
[----:B------:R-:W3:Y:S01]  /*04b0*/  @P6 LDG.E R26, desc[UR4][R10.64+0x88] ;  /* 0x000088040a1a6981 */ /* 0x000ee2000c1e1900 */
[----:B------:R-:W-:Y:S02]  /*04c0*/  @P4 LOP3.LUT R3, R3, R28, RZ, 0x3c, !PT ;  /* 0x0000001c03034212 */ /* 0x000fe400078e3cff */
[----:B------:R-:W-:Y:S02]  /*04d0*/  @!P0 LOP3.LUT R7, R7, R18, RZ, 0x3c, !PT ;  /* 0x0000001207078212 */ /* 0x000fe400078e3cff */
[----:B------:R-:W3:Y:S01]  /*04e0*/  @!P0 LDG.E R18, desc[UR4][R10.64+0x8] ;  /* 0x000008040a128981 */ /* 0x000ee2000c1e1900 */
[----:B------:R-:W-:-:S03]  /*04f0*/  @!P0 LOP3.LUT R4, R4, R19, RZ, 0x3c, !PT ;  /* 0x0000001304048212 */ /* 0x000fc600078e3cff */
[----:B------:R-:W3:Y:S01]  /*0500*/  @!P0 LDG.E R19, desc[UR4][R10.64+0xc] ;  /* 0x00000c040a138981 */ /* 0x000ee2000c1e1900 */
[----:B------:R-:W-:-:S03]  /*0510*/  @P5 LOP3.LUT R3, R3, R21, RZ, 0x3c, !PT ;  /* 0x0000001503035212 */ /* 0x000fc600078e3cff */
[----:B------:R-:W3:Y:S01]  /*0520*/  @P1 LDG.E R21, desc[UR4][R10.64+0x18] ;  /* 0x000018040a151981 */ /* 0x000ee2000c1e1900 */
[----:B--2---:R-:W-:-:S03]  /*0530*/  @P1 LOP3.LUT R7, R7, R20, RZ, 0x3c, !PT ;  /* 0x0000001407071212 */ /* 0x004fc600078e3cff */
[----:B------:R-:W2:Y:S01]  /*0540*/  @P3 LDG.E R20, desc[UR4][R10.64+0x3c] ;  /* 0x00003c040a143981 */ /* 0x000ea2000c1e1900 */
[----:B----4-:R-:W-:-:S03]  /*0550*/  @P2 LOP3.LUT R7, R7, R24, RZ, 0x3c, !PT ;  /* 0x0000001807072212 */ /* 0x010fc600078e3cff */
[----:B------:R-:W4:Y:S01]  /*0560*/  @P4 LDG.E R24, desc[UR4][R10.64+0x50] ;  /* 0x000050040a184981 */ /* 0x000f22000c1e1900 */
[----:B---3--:R-:W-:-:S03]  /*0570*/  @!P0 LOP3.LUT R5, R5, R18, RZ, 0x3c, !PT ;  /* 0x0000001205058212 */ /* 0x008fc600078e3cff */
[----:B------:R-:W3:Y:S01]  /*0580*/  @P2 LDG.E R18, desc[UR4][R10.64+0x30] ;  /* 0x000030040a122981 */ /* 0x000ee2000c1e1900 */
[----:B------:R-:W-:-:S03]  /*0590*/  @!P0 LOP3.LUT R2, R2, R19, RZ, 0x3c, !PT ;  /* 0x0000001302028212 */ /* 0x000fc600078e3cff */
[----:B------:R-:W3:Y:S01]  /*05a0*/  @P2 LDG.E R19, desc[UR4][R10.64+0x2c] ;  /* 0x00002c040a132981 */ /* 0x000ee2000c1e1900 */
[----:B------:R-:W-:-:S03]  /*05b0*/  @P1 LOP3.LUT R4, R4, R21, RZ, 0x3c, !PT ;  /* 0x0000001504041212 */ /* 0x000fc600078e3cff */
[----:B------:R-:W3:Y:S01]  /*05c0*/  @P2 LDG.E R21, desc[UR4][R10.64+0x34] ;  /* 0x000034040a152981 */ /* 0x000ee2000c1e1900 */
[----:B------:R-:W-:Y:S02]  /*05d0*/  @P1 LOP3.LUT R5, R5, R22, RZ, 0x3c, !PT ;  /* 0x0000001605051212 */ /* 0x000fe400078e3cff */
[----:B------:R-:W-:Y:S01]  /*05e0*/  @P1 LOP3.LUT R2, R2, R25, RZ, 0x3c, !PT ;  /* 0x0000001902021212 */ /* 0x000fe200078e3cff */
[----:B------:R-:W3:Y:S04]  /*05f0*/  @P3 LDG.E R22, desc[UR4][R10.64+0x44] ;  /* 0x000044040a163981 */ /* 0x000ee8000c1e1900 */
[----:B------:R-:W3:Y:S01]  /*0600*/  @P3 LDG.E R25, desc[UR4][R10.64+0x40] ;  /* 0x000040040a193981 */ /* 0x000ee2000c1e1900 */
[----:B--2---:R-:W-:-:S03]  /*0610*/  @P3 LOP3.LUT R7, R7, R20, RZ, 0x3c, !PT ;  /* 0x0000001407073212 */ /* 0x004fc600078e3cff */
[----:B------:R-:W2:Y:S01]  /*0620*/  @P5 LDG.E R20, desc[UR4][R10.64+0x64] ;  /* 0x000064040a145981 */ /* 0x000ea2000c1e1900 */
[----:B----4-:R-:W-:-:S03]  /*0630*/  @P4 LOP3.LUT R7, R7, R24, RZ, 0x3c, !PT ;  /* 0x0000001807074212 */ /* 0x010fc600078e3cff */
[----:B------:R-:W4:Y:S01]  /*0640*/  @P6 LDG.E R24, desc[UR4][R10.64+0x78] ;  /* 0x000078040a186981 */ /* 0x000f22000c1e1900 */
[----:B---3--:R-:W-:-:S03]  /*0650*/  @P2 LOP3.LUT R5, R5, R18, RZ, 0x3c, !PT ;  /* 0x0000001205052212 */ /* 0x008fc600078e3cff */
[----:B------:R-:W3:Y:S01]  /*0660*/  @P4 LDG.E R18, desc[UR4][R10.64+0x58] ;  /* 0x000058040a124981 */ /* 0x000ee2000c1e1900 */
[----:B------:R-:W-:-:S03]  /*0670*/  @P2 LOP3.LUT R4, R4, R19, RZ, 0x3c, !PT ;  /* 0x0000001304042212 */ /* 0x000fc600078e3cff */
[----:B------:R-:W3:Y:S01]  /*0680*/  @P4 LDG.E R19, desc[UR4][R10.64+0x54] ;  /* 0x000054040a134981 */ /* 0x000ee2000c1e1900 */
[----:B------:R-:W-:-:S03]  /*0690*/  @P2 LOP3.LUT R2, R2, R21, RZ, 0x3c, !PT ;  /* 0x0000001502022212 */ /* 0x000fc600078e3cff */
[----:B------:R-:W3:Y:S01]  /*06a0*/  @P4 LDG.E R21, desc[UR4][R10.64+0x5c] ;  /* 0x00005c040a154981 */ /* 0x000ee2000c1e1900 */
[----:B------:R-:W-:Y:S02]  /*06b0*/  @P3 LOP3.LUT R5, R5, R22, RZ, 0x3c, !PT ;  /* 0x0000001605053212 */ /* 0x000fe400078e3cff */
[----:B------:R-:W-:Y:S01]  /*06c0*/  @P3 LOP3.LUT R2, R2, R27, RZ, 0x3c, !PT ;  /* 0x0000001b02023212 */ /* 0x000fe200078e3cff */
[----:B------:R-:W3:Y:S01]  /*06d0*/  @P5 LDG.E R22, desc[UR4][R10.64+0x6c] ;  /* 0x00006c040a165981 */ /* 0x000ee2000c1e1900 */
[----:B------:R-:W-:-:S03]  /*06e0*/  @P3 LOP3.LUT R4, R4, R25, RZ, 0x3c, !PT ;  /* 0x0000001904043212 */ /* 0x000fc600078e3cff */
[----:B------:R-:W3:Y:S04]  /*06f0*/  @P5 LDG.E R25, desc[UR4][R10.64+0x68] ;  /* 0x000068040a195981 */ /* 0x000ee8000c1e1900 */
[----:B------:R-:W3:Y:S01]  /*0700*/  @P5 LDG.E R27, desc[UR4][R10.64+0x70] ;  /* 0x000070040a1b5981 */ /* 0x000ee2000c1e1900 */
[----:B------:R-:W-:Y:S02]  /*0710*/  LOP3.LUT P0, RZ, R23, 0x80, RZ, 0xc0, !PT ;  /* 0x0000008017ff7812 */ /* 0x000fe4000780c0ff */
[----:B--2---:R-:W-:-:S11]  /*0720*/  @P5 LOP3.LUT R7, R7, R20, RZ, 0x3c, !PT ;  /* 0x0000001407075212 */ /* 0x004fd600078e3cff */
        /* <DEDUP_REMOVED lines=15> */
[----:B------:R-:W-:Y:S02]  /*0820*/  @P6 LOP3.LUT R3, R3, R26, RZ, 0x3c, !PT ;  /* 0x0000001a03036212 */ /* 0x000fe400078e3cff */
[----:B--2---:R-:W-:Y:S02]  /*0830*/  @P0 LOP3.LUT R7, R7, R20, RZ, 0x3c, !PT ;  /* 0x0000001407070212 */ /* 0x004fe400078e3cff */
[----:B----4-:R-:W-:Y:S02]  /*0840*/  @P0 LOP3.LUT R3, R3, R24, RZ, 0x3c, !PT ;  /* 0x0000001803030212 */ /* 0x010fe400078e3cff */
[----:B---3--:R-:W-:Y:S02]  /*0850*/  @P6 LOP3.LUT R5, R5, R18, RZ, 0x3c, !PT ;  /* 0x0000001205056212 */ /* 0x008fe400078e3cff */
[----:B------:R-:W-:Y:S02]  /*0860*/  @P6 LOP3.LUT R4, R4, R19, RZ, 0x3c, !PT ;  /* 0x0000001304046212 */ /* 0x000fe400078e3cff */
[----:B------:R-:W-:-:S02]  /*0870*/  @P6 LOP3.LUT R2, R2, R21, RZ, 0x3c, !PT ;  /* 0x0000001502026212 */ /* 0x000fc400078e3cff */
[----:B------:R-:W-:Y:S02]  /*0880*/  @P0 LOP3.LUT R5, R5, R22, RZ, 0x3c, !PT ;  /* 0x0000001605050212 */ /* 0x000fe400078e3cff */
[----:B------:R-:W-:Y:S02]  /*0890*/  @P0 LOP3.LUT R4, R4, R25, RZ, 0x3c, !PT ;  /* 0x0000001904040212 */ /* 0x000fe400078e3cff */
[----:B------:R-:W-:Y:S02]  /*08a0*/  @P0 LOP3.LUT R2, R2, R27, RZ, 0x3c, !PT ;  /* 0x0000001b02020212 */ /* 0x000fe400078e3cff */
[----:B------:R-:W-:-:S13]  /*08b0*/  R2P PR, R23.B1, 0x7f ;  /* 0x0000007f17007804 */ /* 0x000fda0000001000 */
[----:B------:R-:W2:Y:S04]  /*08c0*/  @P0 LDG.E R18, desc[UR4][R10.64+0xa0] ;  /* 0x0000a0040a120981 */ /* 0x000ea8000c1e1900 */
[----:B------:R-:W3:Y:S04]  /*08d0*/  @P0 LDG.E R20, desc[UR4][R10.64+0xa8] ;  /* 0x0000a8040a140981 */ /* 0x000ee8000c1e1900 */
[----:B------:R-:W4:Y:S04]  /*08e0*/  @P1 LDG.E R22, desc[UR4][R10.64+0xbc] ;  /* 0x0000bc040a161981 */ /* 0x000f28000c1e1900 */
[----:B------:R-:W4:Y:S04]  /*08f0*/  @P1 LDG.E R24, desc[UR4][R10.64+0xc4] ;  /* 0x0000c4040a181981 */ /* 0x000f28000c1e1900 */
[----:B------:R-:W4:Y:S04]  /*0900*/  @P0 LDG.E R19, desc[UR4][R10.64+0xa4] ;  /* 0x0000a4040a130981 */ /* 0x000f28000c1e1900 */
[----:B------:R-:W4:Y:S04]  /*0910*/  @P0 LDG.E R21, desc[UR4][R10.64+0xac] ;  /* 0x0000ac040a150981 */ /* 0x000f28000c1e1900 */
[----:B------:R-:W4:Y:S04]  /*0920*/  @P1 LDG.E R25, desc[UR4][R10.64+0xb8] ;  /* 0x0000b8040a191981 */ /* 0x000f28000c1e1900 */
[----:B------:R-:W4:Y:S04]  /*0930*/  @P2 LDG.E R26, desc[UR4][R10.64+0xc8] ;  /* 0x0000c8040a1a2981 */ /* 0x000f28000c1e1900 */
[----:B------:R-:W4:Y:S04]  /*0940*/  @P1 LDG.E R27, desc[UR4][R10.64+0xc0] ;  /* 0x0000c0040a1b1981 */ /* 0x000f28000c1e1900 */
[----:B------:R-:W4:Y:S01]  /*0950*/  @P3 LDG.E R28, desc[UR4][R10.64+0xec] ;  /* 0x0000ec040a1c3981 */ /* 0x000f22000c1e1900 */
[----:B--2---:R-:W-:-:S03]  /*0960*/  @P0 LOP3.LUT R7, R7, R18, RZ, 0x3c, !PT ;  /* 0x0000001207070212 */ /* 0x004fc600078e3cff */
[----:B------:R-:W2:Y:S01]  /*0970*/  @P0 LDG.E R18, desc[UR4][R10.64+0xb0] ;  /* 0x0000b0040a120981 */ /* 0x000ea2000c1e1900 */
[----:B---3--:R-:W-:-:S03]  /*0980*/  @P0 LOP3.LUT R5, R5, R20, RZ, 0x3c, !PT ;  /* 0x0000001405050212 */ /* 0x008fc600078e3cff */
[----:B------:R-:W3:Y:S01]  /*0990*/  @P1 LDG.E R20, desc[UR4][R10.64+0xb4] ;  /* 0x0000b4040a141981 */ /* 0x000ee2000c1e1900 */
[----:B----4-:R-:W-:-:S03]  /*09a0*/  @P1 LOP3.LUT R5, R5, R22, RZ, 0x3c, !PT ;  /* 0x0000001605051212 */ /* 0x010fc600078e3cff */
[----:B------:R-:W4:Y:S01]  /*09b0*/  @P2 LDG.E R22, desc[UR4][R10.64+0xd8] ;  /* 0x0000d8040a162981 */ /* 0x000f22000c1e1900 */
[----:B------:R-:W-:-:S03]  /*09c0*/  @P0 LOP3.LUT R4, R4, R19, RZ, 0x3c, !PT ;  /* 0x0000001304040212 */ /* 0x000fc600078e3cff */
[----:B------:R-:W4:Y:S01]  /*09d0*/  @P2 LDG.E R19, desc[UR4][R10.64+0xcc] ;  /* 0x0000cc040a132981 */ /* 0x000f22000c1e1900 */
[----:B------:R-:W-:-:S03]  /*09e0*/  @P0 LOP3.LUT R2, R2, R21, RZ, 0x3c, !PT ;  /* 0x0000001502020212 */ /* 0x000fc600078e3cff */
[----:B------:R-:W4:Y:S01]  /*09f0*/  @P2 LDG.E R21, desc[UR4][R10.64+0xd4] ;  /* 0x0000d4040a152981 */ /* 0x000f22000c1e1900 */
[----:B------:R-:W-:-:S03]  /*0a00*/  @P1 LOP3.LUT R4, R4, R25, RZ, 0x3c, !PT ;  /* 0x0000001904041212 */ /* 0x000fc600078e3cff */
[----:B------:R-:W4:Y:S01]  /*0a10*/  @P3 LDG.E R25, desc[UR4][R10.64+0xe8] ;  /* 0x0000e8040a193981 */ /* 0x000f22000c1e1900 */
[----:B--2---:R-:W-:-:S03]  /*0a20*/  @P0 LOP3.LUT R3, R3, R18, RZ, 0x3c, !PT ;  /* 0x0000001203030212 */ /* 0x004fc600078e3cff */
[----:B------:R-:W2:Y:S01]  /*0a30*/  @P4 LDG.E R18, desc[UR4][R10.64+0xf0] ;  /* 0x0000f0040a124981 */ /* 0x000ea2000c1e1900 */
[----:B------:R-:W-:-:S03]  /*0a40*/  @P1 LOP3.LUT R3, R3, R24, RZ, 0x3c, !PT ;  /* 0x0000001803031212 */ /* 0x000fc600078e3cff */
[----:B------:R-:W2:Y:S01]  /*0a50*/  @P3 LDG.E R24, desc[UR4][R10.64+0xdc] ;  /* 0x0000dc040a183981 */ /* 0x000ea2000c1e1900 */
[----:B---3--:R-:W-:-:S03]  /*0a60*/  @P1 LOP3.LUT R7, R7, R20, RZ, 0x3c, !PT ;  /* 0x0000001407071212 */ /* 0x008fc600078e3cff */
[----:B------:R-:W3:Y:S01]  /*0a70*/  @P2 LDG.E R20, desc[UR4][R10.64+0xd0] ;  /* 0x0000d0040a142981 */ /* 0x000ee2000c1e1900 */
[----:B------:R-:W-:Y:S02]  /*0a80*/  LOP3.LUT P0, RZ, R23, 0x8000, RZ, 0xc0, !PT ;  /* 0x0000800017ff7812 */ /* 0x000fe4000780c0ff */
[----:B------:R-:W-:Y:S01]  /*0a90*/  @P2 LOP3.LUT R7, R7, R26, RZ, 0x3c, !PT ;  /* 0x0000001a07072212 */ /* 0x000fe200078e3cff */
[----:B------:R-:W3:Y:S04]  /*0aa0*/  @P3 LDG.E R23, desc[UR4][R10.64+0xe0] ;  /* 0x0000e0040a173981 */ /* 0x000ee8000c1e1900 */
[----:B------:R-:W3:Y:S01]  /*0ab0*/  @P3 LDG.E R26, desc[UR4][R10.64+0xe4] ;  /* 0x0000e4040a1a3981 */ /* 0x000ee2000c1e1900 */
[----:B------:R-:W-:Y:S02]  /*0ac0*/  @P1 LOP3.LUT R2, R2, R27, RZ, 0x3c, !PT ;  /* 0x0000001b02021212 */ /* 0x000fe400078e3cff */
[----:B----4-:R-:W-:-:S02]  /*0ad0*/  @P2 LOP3.LUT R3, R3, R22, RZ, 0x3c, !PT ;  /* 0x0000001603032212 */ /* 0x010fc400078e3cff */
[----:B------:R-:W4:Y:S01]  /*0ae0*/  @P4 LDG.E R22, desc[UR4][R10.64+0x100] ;  /* 0x000100040a164981 */ /* 0x000f22000c1e1900 */
[----:B------:R-:W-:Y:S02]  /*0af0*/  @P2 LOP3.LUT R4, R4, R19, RZ, 0x3c, !PT ;  /* 0x0000001304042212 */ /* 0x000fe400078e3cff */
[----:B------:R-:W-:Y:S01]  /*0b00*/  @P2 LOP3.LUT R2, R2, R21, RZ, 0x3c, !PT ;  /* 0x0000001502022212 */ /* 0x000fe200078e3cff */
[----:B------:R-:W4:Y:S04]  /*0b10*/  @P4 LDG.E R19, desc[UR4][R10.64+0xf4] ;  /* 0x0000f4040a134981 */ /* 0x000f28000c1e1900 */
[----:B------:R-:W4:Y:S01]  /*0b20*/  @P4 LDG.E R21, desc[UR4][R10.64+0xfc] ;  /* 0x0000fc040a154981 */ /* 0x000f22000c1e1900 */
[----:B------:R-:W-:-:S03]  /*0b30*/  @P3 LOP3.LUT R2, R2, R25, RZ, 0x3c, !PT ;  /* 0x0000001902023212 */ /* 0x000fc600078e3cff */
[----:B------:R-:W4:Y:S01]  /*0b40*/  @P5 LDG.E R25, desc[UR4][R10.64+0x110] ;  /* 0x000110040a195981 */ /* 0x000f22000c1e1900 */
[----:B--2---:R-:W-:-:S03]  /*0b50*/  @P3 LOP3.LUT R7, R7, R24, RZ, 0x3c, !PT ;  /* 0x0000001807073212 */ /* 0x004fc600078e3cff */
[----:B------:R-:W2:Y:S01]  /*0b60*/  @P5 LDG.E R24, desc[UR4][R10.64+0x104] ;  /* 0x000104040a185981 */ /* 0x000ea2000c1e1900 */
[----:B---3--:R-:W-:Y:S02]  /*0b70*/  @P2 LOP3.LUT R5, R5, R20, RZ, 0x3c, !PT ;  /* 0x0000001405052212 */ /* 0x008fe400078e3cff */
[----:B------:R-:W-:Y:S01]  /*0b80*/  @P4 LOP3.LUT R7, R7, R18, RZ, 0x3c, !PT ;  /* 0x0000001207074212 */ /* 0x000fe200078e3cff */
[----:B------:R-:W3:Y:S01]  /*0b90*/  @P4 LDG.E R20, desc[UR4][R10.64+0xf8] ;  /* 0x0000f8040a144981 */ /* 0x000ee2000c1e1900 */
[----:B------:R-:W-:-:S03]  /*0ba0*/  @P3 LOP3.LUT R4, R4, R23, RZ, 0x3c, !PT ;  /* 0x0000001704043212 */ /* 0x000fc600078e3cff */
[----:B------:R-:W3:Y:S01]  /*0bb0*/  @P5 LDG.E R18, desc[UR4][R10.64+0x114] ;  /* 0x000114040a125981 */ /* 0x000ee2000c1e1900 */
[----:B------:R-:W-:-:S03]  /*0bc0*/  @P3 LOP3.LUT R5, R5, R26, RZ, 0x3c, !PT ;  /* 0x0000001a05053212 */ /* 0x000fc600078e3cff */
[----:B------:R-:W3:Y:S04]  /*0bd0*/  @P5 LDG.E R23, desc[UR4][R10.64+0x108] ;  /* 0x000108040a175981 */ /* 0x000ee8000c1e1900 */
[----:B------:R-:W3:Y:S01]  /*0be0*/  @P5 LDG.E R26, desc[UR4][R10.64+0x10c] ;  /* 0x00010c040a1a5981 */ /* 0x000ee2000c1e1900 */
[----:B------:R-:W-:Y:S02]  /*0bf0*/  @P3 LOP3.LUT R3, R3, R28, RZ, 0x3c, !PT ;  /* 0x0000001c03033212 */ /* 0x000fe400078e3cff */
[----:B----4-:R-:W-:Y:S01]  /*0c00*/  @P4 LOP3.LUT R4, R4, R19, RZ, 0x3c, !PT ;  /* 0x0000001304044212 */ /* 0x010fe200078e3cff */
[----:B------:R-:W4:Y:S01]  /*0c10*/  @P0 LDG.E R28, desc[UR4][R10.64+0x13c] ;  /* 0x00013c040a1c0981 */ /* 0x000f22000c1e1900 */
[----:B------:R-:W-:Y:S02]  /*0c20*/  @P4 LOP3.LUT R3, R3, R22, RZ, 0x3c, !PT ;  /* 0x0000001603034212 */ /* 0x000fe400078e3cff */
[----:B------:R-:W-:Y:S01]  /*0c30*/  @P4 LOP3.LUT R2, R2, R21, RZ, 0x3c, !PT ;  /* 0x0000001502024212 */ /* 0x000fe200078e3cff */
[----:B------:R-:W4:Y:S04]  /*0c40*/  @P6 LDG.E R19, desc[UR4][R10.64+0x11c] ;  /* 0x00011c040a136981 */ /* 0x000f28000c1e1900 */
[----:B------:R-:W4:Y:S01]  /*0c50*/  @P6 LDG.E R22, desc[UR4][R10.64+0x120] ;  /* 0x000120040a166981 */ /* 0x000f22000c1e1900 */
[----:B------:R-:W-:-:S03]  /*0c60*/  @P5 LOP3.LUT R2, R2, R25, RZ, 0x3c, !PT ;  /* 0x0000001902025212 */ /* 0x000fc600078e3cff */
[----:B------:R-:W4:Y:S04]  /*0c70*/  @P6 LDG.E R21, desc[UR4][R10.64+0x124] ;  /* 0x000124040a156981 */ /* 0x000f28000c1e1900 */
[----:B------:R-:W4:Y:S01]  /*0c80*/  @P0 LDG.E R25, desc[UR4][R10.64+0x138] ;  /* 0x000138040a190981 */ /* 0x000f22000c1e1900 */
[----:B--2---:R-:W-:-:S03]  /*0c90*/  @P5 LOP3.LUT R7, R7, R24, RZ, 0x3c, !PT ;  /* 0x0000001807075212 */ /* 0x004fc600078e3cff */
[----:B------:R-:W2:Y:S01]  /*0ca0*/  @P0 LDG.E R24, desc[UR4][R10.64+0x12c] ;  /* 0x00012c040a180981 */ /* 0x000ea2000c1e1900 */
[----:B---3--:R-:W-:-:S03]  /*0cb0*/  @P4 LOP3.LUT R5, R5, R20, RZ, 0x3c, !PT ;  /* 0x0000001405054212 */ /* 0x008fc600078e3cff */
[----:B------:R-:W3:Y:S01]  /*0cc0*/  @P6 LDG.E R20, desc[UR4][R10.64+0x118] ;  /* 0x000118040a146981 */ /* 0x000ee2000c1e1900 */
[----:B------:R-:W-:-:S03]  /*0cd0*/  @P5 LOP3.LUT R3, R3, R18, RZ, 0x3c, !PT ;  /* 0x0000001203035212 */ /* 0x000fc600078e3cff */
[----:B------:R-:W2:Y:S01]  /*0ce0*/  @P6 LDG.E R18, desc[UR4][R10.64+0x128] ;  /* 0x000128040a126981 */ /* 0x000ea2000c1e1900 */
[----:B------:R-:W-:-:S03]  /*0cf0*/  @P5 LOP3.LUT R4, R4, R23, RZ, 0x3c, !PT ;  /* 0x0000001704045212 */ /* 0x000fc600078e3cff */
[----:B------:R-:W2:Y:S01]  /*0d00*/  @P0 LDG.E R23, desc[UR4][R10.64+0x130] ;  /* 0x000130040a170981 */ /* 0x000ea2000c1e1900 */
[----:B------:R-:W-:-:S03]  /*0d10*/  @P5 LOP3.LUT R5, R5, R26, RZ, 0x3c, !PT ;  /* 0x0000001a05055212 */ /* 0x000fc600078e3cff */
[----:B------:R-:W2:Y:S01]  /*0d20*/  @P0 LDG.E R26, desc[UR4][R10.64+0x134] ;  /* 0x000134040a1a0981 */ /* 0x000ea2000c1e1900 */
[----:B------:R-:W-:-:S05]  /*0d30*/  VIADD R17, R17, 0x10 ;  /* 0x0000001011117836 */ /* 0x000fca0000000000 */
[----:B------:R-:W-:Y:S02]  /*0d40*/  ISETP.NE.AND P1, PT, R17, 0x20, PT ;  /* 0x000000201100780c */ /* 0x000fe40003f25270 */
[----:B----4-:R-:W-:Y:S02]  /*0d50*/  @P6 LOP3.LUT R4, R4, R19, RZ, 0x3c, !PT ;  /* 0x0000001304046212 */ /* 0x010fe400078e3cff */
[----:B------:R-:W-:Y:S02]  /*0d60*/  @P6 LOP3.LUT R5, R5, R22, RZ, 0x3c, !PT ;  /* 0x0000001605056212 */ /* 0x000fe400078e3cff */
[----:B------:R-:W-:-:S04]  /*0d70*/  @P6 LOP3.LUT R2, R2, R21, RZ, 0x3c, !PT ;  /* 0x0000001502026212 */ /* 0x000fc800078e3cff */
[----:B------:R-:W-:Y:S02]  /*0d80*/  @P0 LOP3.LUT R2, R2, R25, RZ, 0x3c, !PT ;  /* 0x0000001902020212 */ /* 0x000fe400078e3cff */
[----:B---3--:R-:W-:Y:S02]  /*0d90*/  @P6 LOP3.LUT R7, R7, R20, RZ, 0x3c, !PT ;  /* 0x0000001407076212 */ /* 0x008fe400078e3cff */
[----:B--2---:R-:W-:Y:S02]  /*0da0*/  @P6 LOP3.LUT R3, R3, R18, RZ, 0x3c, !PT ;  /* 0x0000001203036212 */ /* 0x004fe400078e3cff */
[----:B------:R-:W-:Y:S02]  /*0db0*/  @P0 LOP3.LUT R7, R7, R24, RZ, 0x3c, !PT ;  /* 0x0000001807070212 */ /* 0x000fe400078e3cff */
[----:B------:R-:W-:Y:S02]  /*0dc0*/  @P0 LOP3.LUT R4, R4, R23, RZ, 0x3c, !PT ;  /* 0x0000001704040212 */ /* 0x000fe400078e3cff */
[----:B------:R-:W-:-:S02]  /*0dd0*/  @P0 LOP3.LUT R3, R3, R28, RZ, 0x3c, !PT ;  /* 0x0000001c03030212 */ /* 0x000fc400078e3cff */
[----:B------:R-:W-:Y:S01]  /*0de0*/  @P0 LOP3.LUT R5, R5, R26, RZ, 0x3c, !PT ;  /* 0x0000001a05050212 */ /* 0x000fe200078e3cff */
[----:B------:R-:W-:Y:S06]  /*0df0*/  @P1 BRA `(.L_x_20) ;  /* 0xfffffff400481947 */ /* 0x000fec000383ffff */
[----:B------:R-:W-:-:S05]  /*0e00*/  VIADD R15, R15, 0x1 ;  /* 0x000000010f0f7836 */ /* 0x000fca0000000000 */
[----:B------:R-:W-:-:S13]  /*0e10*/  ISETP.NE.AND P0, PT, R15, 0x5, PT ;  /* 0x000000050f00780c */ /* 0x000fda0003f05270 */
[----:B------:R-:W-:Y:S05]  /*0e20*/  @P0 BRA `(.L_x_21) ;  /* 0xfffffff400280947 */ /* 0x000fea000383ffff */
[----:B------:R-:W0:Y:S01]  /*0e30*/  LDC.64 R10, c[0x0][0x388] ;  /* 0x0000e200ff0a7b82 */ /* 0x000e220000000a00 */
[----:B------:R-:W-:Y:S01]  /*0e40*/  VIADD R14, R14, 0x1 ;  /* 0x000000010e0e7836 */ /* 0x000fe20000000000 */
[----:B------:R-:W-:-:S04]  /*0e50*/  LOP3.LUT R15, R13, 0x3, RZ, 0xc0, !PT ;  /* 0x000000030d0f7812 */ /* 0x000fc800078ec0ff */
[----:B------:R-:W-:Y:S01]  /*0e60*/  ISETP.GE.U32.AND P0, PT, R14, R15, PT ;  /* 0x0000000f0e00720c */ /* 0x000fe20003f06070 */
[----:B0-----:R-:W-:-:S05]  /*0e70*/  IMAD.WIDE R10, R0, 0x30, R10 ;  /* 0x00000030000a7825 */ /* 0x001fca00078e020a */
[----:B------:R0:W-:Y:S04]  /*0e80*/  STG.E desc[UR4][R10.64+0x4], R7 ;  /* 0x000004070a007986 */ /* 0x0001e8000c101904 */
[----:B------:R0:W-:Y:S04]  /*0e90*/  STG.E.64 desc[UR4][R10.64+0x8], R4 ;  /* 0x000008040a007986 */ /* 0x0001e8000c101b04 */
[----:B------:R0:W-:Y:S01]  /*0ea0*/  STG.E.64 desc[UR4][R10.64+0x10], R2 ;  /* 0x000010020a007986 */ /* 0x0001e2000c101b04 */
[----:B------:R-:W-:Y:S05]  /*0eb0*/  @!P0 BRA `(.L_x_22) ;  /* 0xfffffff000f48947 */ /* 0x000fea000383ffff */
.L_x_19:
[----:B------:R-:W-:Y:S05]  /*0ec0*/  BSYNC.RECONVERGENT B1 ;  /* 0x0000000000017941 */ /* 0x000fea0003800200 */
.L_x_18:
[C---:B------:R-:W-:Y:S01]  /*0ed0*/  ISETP.GT.U32.AND P0, PT, R13.reuse, 0x3, PT ;  /* 0x000000030d00780c */ /* 0x040fe20003f04070 */
[----:B------:R-:W-:Y:S01]  /*0ee0*/  VIADD R12, R12, 0x1 ;  /* 0x000000010c0c7836 */ /* 0x000fe20000000000 */
[--C-:B------:R-:W-:Y:S02]  /*0ef0*/  SHF.R.U64 R13, R13, 0x2, R6.reuse ;  /* 0x000000020d0d7819 */ /* 0x100fe40000001206 */
[----:B------:R-:W-:Y:S02]  /*0f00*/  ISETP.GT.U32.AND.EX P0, PT, R6, RZ, PT, P0 ;  /* 0x000000ff0600720c */ /* 0x000fe40003f04100 */
[----:B------:R-:W-:-:S11]  /*0f10*/  SHF.R.U32.HI R6, RZ, 0x2, R6 ;  /* 0x00000002ff067819 */ /* 0x000fd60000011606 */
[----:B------:R-:W-:Y:S05]  /*0f20*/  @P0 BRA `(.L_x_23) ;  /* 0xfffffff000b80947 */ /* 0x000fea000383ffff */
.L_x_17:
[----:B------:R-:W-:Y:S05]  /*0f30*/  BSYNC.RECONVERGENT B0 ;  /* 0x0000000000007941 */ /* 0x000fea0003800200 */
.L_x_16:
[----:B0-----:R-:W0:Y:S01]  /*0f40*/  LDC.64 R10, c[0x0][0x390] ;  /* 0x0000e400ff0a7b82 */ /* 0x001e220000000a00 */
[----:B------:R-:W-:Y:S01]  /*0f50*/  SHF.R.U32.HI R6, RZ, 0x2, R7 ;  /* 0x00000002ff067819 */ /* 0x000fe20000011607 */
[----:B------:R-:W1:Y:S01]  /*0f60*/  LDCU.64 UR6, c[0x0][0x380] ;  /* 0x00007000ff0677ac */ /* 0x000e620008000a00 */
[----:B------:R-:W-:Y:S02]  /*0f70*/  IMAD.MOV.U32 R13, RZ, RZ, R2 ;  /* 0x000000ffff0d7224 */ /* 0x000fe400078e0002 */
[----:B------:R-:W-:Y:S01]  /*0f80*/  LOP3.LUT R6, R6, R7, RZ, 0x3c, !PT ;  /* 0x0000000706067212 */ /* 0x000fe200078e3cff */
[----:B------:R-:W-:Y:S02]  /*0f90*/  IMAD.SHL.U32 R7, R3, 0x10, RZ ;  /* 0x0000001003077824 */ /* 0x000fe400078e00ff */
[----:B------:R-:W2:Y:S01]  /*0fa0*/  LDC.64 R8, c[0x0][0x388] ;  /* 0x0000e200ff087b82 */ /* 0x000ea20000000a00 */
[----:B------:R-:W-:Y:S01]  /*0fb0*/  IMAD.MOV.U32 R14, RZ, RZ, R3 ;  /* 0x000000ffff0e7224 */ /* 0x000fe200078e0003 */
[----:B-1----:R-:W-:-:S02]  /*0fc0*/  LEA R2, P0, R0, UR6, 0x2 ;  /* 0x0000000600027c11 */ /* 0x002fc4000f8010ff */
[----:B0-----:R-:W-:Y:S01]  /*0fd0*/  LOP3.LUT R12, R10, 0xaad26b49, RZ, 0x3c, !PT ;  /* 0xaad26b490a0c7812 */ /* 0x001fe200078e3cff */
[----:B------:R-:W-:Y:S01]  /*0fe0*/  IMAD.SHL.U32 R10, R6, 0x2, RZ ;  /* 0x00000002060a7824 */ /* 0x000fe200078e00ff */
[----:B------:R-:W-:-:S03]  /*0ff0*/  LOP3.LUT R11, R11, 0xf7dcefdd, RZ, 0x3c, !PT ;  /* 0xf7dcefdd0b0b7812 */ /* 0x000fc600078e3cff */
[----:B------:R-:W-:Y:S01]  /*1000*/  IMAD R12, R12, 0x4182bed5, RZ ;  /* 0x4182bed50c0c7824 */ /* 0x000fe200078e02ff */
[----:B------:R-:W-:Y:S01]  /*1010*/  LOP3.LUT R10, R6, R10, R7, 0x96, !PT ;  /* 0x0000000a060a7212 */ /* 0x000fe200078e9607 */
[----:B------:R-:W-:Y:S01]  /*1020*/  IMAD R11, R11, -0x658354e5, RZ ;  /* 0x9a7cab1b0b0b7824 */ /* 0x000fe200078e02ff */
[----:B------:R-:W-:Y:S01]  /*1030*/  SHF.R.S32.HI R7, RZ, 0x1f, R0 ;  /* 0x0000001fff077819 */ /* 0x000fe20000011400 */
[----:B--2---:R-:W-:Y:S01]  /*1040*/  IMAD.WIDE R8, R0, 0x30, R8 ;  /* 0x0000003000087825 */ /* 0x004fe200078e0208 */
[----:B------:R-:W-:Y:S02]  /*1050*/  LOP3.LUT R15, R10, R3, RZ, 0x3c, !PT ;  /* 0x000000030a0f7212 */ /* 0x000fe400078e3cff */
[----:B------:R-:W-:Y:S01]  /*1060*/  LEA.HI.X R3, R0, UR7, R7, 0x2, P0 ;  /* 0x0000000700037c11 */ /* 0x000fe200080f1407 */
[----:B------:R-:W-:Y:S01]  /*1070*/  IMAD.IADD R6, R12, 0x1, R11 ;  /* 0x000000010c067824 */ /* 0x000fe200078e020b */
[----:B------:R-:W-:Y:S01]  /*1080*/  STG.E.64 desc[UR4][R8.64+0x18], RZ ;  /* 0x000018ff08007986 */ /* 0x000fe2000c101b04 */
[----:B------:R-:W-:-:S02]  /*1090*/  IMAD.MOV.U32 R12, RZ, RZ, R5 ;  /* 0x000000ffff0c7224 */ /* 0x000fc400078e0005 */
[----:B------:R-:W-:Y:S01]  /*10a0*/  VIADD R6, R6, 0x6a788e ;  /* 0x006a788e06067836 */ /* 0x000fe20000000000 */
[----:B------:R-:W-:Y:S01]  /*10b0*/  STG.E.64 desc[UR4][R8.64+0x10], R14 ;  /* 0x0000100e08007986 */ /* 0x000fe2000c101b04 */
[----:B------:R-:W-:Y:S02]  /*10c0*/  IMAD.MOV.U32 R10, RZ, RZ, 0x2f800000 ;  /* 0x2f800000ff0a7424 */ /* 0x000fe400078e00ff */
[----:B------:R-:W-:Y:S01]  /*10d0*/  IMAD.IADD R5, R15, 0x1, R6 ;  /* 0x000000010f057824 */ /* 0x000fe200078e0206 */
[----:B------:R-:W-:Y:S01]  /*10e0*/  STG.E.64 desc[UR4][R8.64+0x8], R12 ;  /* 0x0000080c08007986 */ /* 0x000fe2000c101b04 */
[----:B------:R-:W-:-:S03]  /*10f0*/  IMAD.MOV.U32 R7, RZ, RZ, R4 ;  /* 0x000000ffff077224 */ /* 0x000fc600078e0004 */
[----:B------:R-:W-:Y:S01]  /*1100*/  I2FP.F32.U32 R5, R5 ;  /* 0x0000000500057245 */ /* 0x000fe20000201000 */
[----:B------:R-:W-:Y:S04]  /*1110*/  STG.E desc[UR4][R8.64+0x20], RZ ;  /* 0x000020ff08007986 */ /* 0x000fe8000c101904 */
[----:B------:R-:W-:Y:S01]  /*1120*/  FFMA R5, R5, R10, 1.1641532182693481445e-10 ;  /* 0x2f00000005057423 */ /* 0x000fe2000000000a */
[----:B------:R-:W-:Y:S04]  /*1130*/  STG.E.64 desc[UR4][R8.64+0x28], RZ ;  /* 0x000028ff08007986 */ /* 0x000fe8000c101b04 */
[----:B------:R-:W-:Y:S04]  /*1140*/  STG.E.64 desc[UR4][R8.64], R6 ;  /* 0x0000000608007986 */ /* 0x000fe8000c101b04 */
[----:B------:R-:W-:Y:S01]  /*1150*/  STG.E desc[UR4][R2.64], R5 ;  /* 0x0000000502007986 */ /* 0x000fe2000c101904 */
[----:B------:R-:W-:Y:S05]  /*1160*/  EXIT ;  /* 0x000000000000794d */ /* 0x000fea0003800000 */
.L_x_24:
        /* <DEDUP_REMOVED lines=9> */
.L_x_36:


//--------------------- .text._Z11init_kernelPiPfP17curandStateXORWOWmi --------------------------
	.section	.text._Z11init_kernelPiPfP17curandStateXORWOWmi,"ax",@progbits
	.align	128
        .global         _Z11init_kernelPiPfP17curandStateXORWOWmi
        .type           _Z11init_kernelPiPfP17curandStateXORWOWmi,@function
        .size           _Z11init_kernelPiPfP17curandStateXORWOWmi,(.L_x_37 - _Z11init_kernelPiPfP17curandStateXORWOWmi)
        .other          _Z11init_kernelPiPfP17curandStateXORWOWmi,@"STO_CUDA_ENTRY STV_DEFAULT"
_Z11init_kernelPiPfP17curandStateXORWOWmi:
.text._Z11init_kernelPiPfP17curandStateXORWOWmi:
        /* <DEDUP_REMOVED lines=33> */
.L_x_32:
        /* <DEDUP_REMOVED lines=8> */
.L_x_31:
[----:B------:R-:W-:Y:S01]  /*0290*/  IMAD.MOV.U32 R15, RZ, RZ, RZ ;  /* 0x000000ffff0f7224 */ /* 0x000fe200078e00ff */
[----:B0-----:R-:W-:Y:S02]  /*02a0*/  CS2R R2, SRZ ;  /* 0x0000000000027805 */ /* 0x001fe4000001ff00 */
[----:B------:R-:W-:Y:S01]  /*02b0*/  CS2R R4, SRZ ;  /* 0x0000000000047805 */ /* 0x000fe2000001ff00 */
[----:B------:R-:W-:-:S07]  /*02c0*/  IMAD.MOV.U32 R7, RZ, RZ, RZ ;  /* 0x000000ffff077224 */ /* 0x000fce00078e00ff */
.L_x_30:
[----:B------:R-:W0:Y:S02]  /*02d0*/  LDC.64 R10, c[0x0][0x390] ;  /* 0x0000e400ff0a7b82 */ /* 0x000e240000000a00 */
[----:B0-----:R-:W-:-:S04]  /*02e0*/  IMAD.WIDE R10, R0, 0x30, R10 ;  /* 0x00000030000a7825 */ /* 0x001fc800078e020a */
[----:B------:R-:W-:-:S05]  /*02f0*/  IMAD.WIDE.U32 R10, R15, 0x4, R10 ;  /* 0x000000040f0a7825 */ /* 0x000fca00078e000a */
[----:B------:R0:W5:Y:S01]  /*0300*/  LDG.E R16, desc[UR4][R10.64+0x4] ;  /* 0x000004040a107981 */ /* 0x000162000c1e1900 */
[----:B------:R-:W-:-:S07]  /*0310*/  IMAD.MOV.U32 R17, RZ, RZ, RZ ;  /* 0x000000ffff117224 */ /* 0x000fce00078e00ff */
.L_x_29:
        /* <DEDUP_REMOVED lines=186> */
.L_x_28:
[----:B------:R-:W-:Y:S05]  /*0ec0*/  BSYNC.RECONVERGENT B1 ;  /* 0x0000000000017941 */ /* 0x000fea0003800200 */
.L_x_27:
[C---:B------:R-:W-:Y:S01]  /*0ed0*/  ISETP.GT.U32.AND P0, PT, R13.reuse, 0x3, PT ;  /* 0x000000030d00780c */ /* 0x040fe20003f04070 */
[----:B------:R-:W-:Y:S01]  /*0ee0*/  VIADD R12, R12, 0x1 ;  /* 0x000000010c0c7836 */ /* 0x000fe20000000000 */
[--C-:B------:R-:W-:Y:S02]  /*0ef0*/  SHF.R.U64 R13, R13, 0x2, R6.reuse ;  /* 0x000000020d0d7819 */ /* 0x100fe40000001206 */
[----:B------:R-:W-:Y:S02]  /*0f00*/  ISETP.GT.U32.AND.EX P0, PT, R6, RZ, PT, P0 ;  /* 0x000000ff0600720c */ /* 0x000fe40003f04100 */
[----:B------:R-:W-:-:S11]  /*0f10*/  SHF.R.U32.HI R6, RZ, 0x2, R6 ;  /* 0x00000002ff067819 */ /* 0x000fd60000011606 */
[----:B------:R-:W-:Y:S05]  /*0f20*/  @P0 BRA `(.L_x_32) ;  /* 0xfffffff000b80947 */ /* 0x000fea000383ffff */
.L_x_26:
[----:B------:R-:W-:Y:S05]  /*0f30*/  BSYNC.RECONVERGENT B0 ;  /* 0x0000000000007941 */ /* 0x000fea0003800200 */
.L_x_25:
[----:B0-----:R-:W0:Y:S01]  /*0f40*/  LDC.64 R10, c[0x0][0x398] ;  /* 0x0000e600ff0a7b82 */ /* 0x001e220000000a00 */
[----:B------:R-:W-:Y:S01]  /*0f50*/  SHF.R.U32.HI R6, RZ, 0x2, R7 ;  /* 0x00000002ff067819 */ /* 0x000fe20000011607 */
[----:B------:R-:W1:Y:S01]  /*0f60*/  LDCU.128 UR8, c[0x0][0x380] ;  /* 0x00007000ff0877ac */ /* 0x000e620008000c00 */
[----:B------:R-:W-:Y:S01]  /*0f70*/  SHF.R.S32.HI R13, RZ, 0x1f, R0 ;  /* 0x0000001fff0d7819 */ /* 0x000fe20000011400 */
[----:B------:R-:W-:Y:S01]  /*0f80*/  IMAD.MOV.U32 R14, RZ, RZ, R3 ;  /* 0x000000ffff0e7224 */ /* 0x000fe200078e0003 */
[----:B------:R-:W-:Y:S01]  /*0f90*/  LOP3.LUT R6, R6, R7, RZ, 0x3c, !PT ;  /* 0x0000000706067212 */ /* 0x000fe200078e3cff */
[----:B------:R-:W-:Y:S01]  /*0fa0*/  IMAD.SHL.U32 R7, R3, 0x10, RZ ;  /* 0x0000001003077824 */ /* 0x000fe200078e00ff */
[----:B------:R-:W-:Y:S01]  /*0fb0*/  SHF.L.U64.HI R13, R0, 0x2, R13 ;  /* 0x00000002000d7819 */ /* 0x000fe2000001020d */
[----:B------:R-:W2:Y:S01]  /*0fc0*/  LDC.64 R8, c[0x0][0x390] ;  /* 0x0000e400ff087b82 */ /* 0x000ea20000000a00 */
[----:B0-----:R-:W-:Y:S01]  /*0fd0*/  LOP3.LUT R12, R10, 0xaad26b49, RZ, 0x3c, !PT ;  /* 0xaad26b490a0c7812 */ /* 0x001fe200078e3cff */
[----:B------:R-:W-:Y:S01]  /*0fe0*/  IMAD.SHL.U32 R10, R6, 0x2, RZ ;  /* 0x00000002060a7824 */ /* 0x000fe200078e00ff */
[----:B------:R-:W-:-:S03]  /*0ff0*/  LOP3.LUT R11, R11, 0xf7dcefdd, RZ, 0x3c, !PT ;  /* 0xf7dcefdd0b0b7812 */ /* 0x000fc600078e3cff */
[----:B------:R-:W-:Y:S01]  /*1000*/  IMAD R12, R12, 0x4182bed5, RZ ;  /* 0x4182bed50c0c7824 */ /* 0x000fe200078e02ff */
[----:B------:R-:W-:Y:S01]  /*1010*/  LOP3.LUT R10, R6, R10, R7, 0x96, !PT ;  /* 0x0000000a060a7212 */ /* 0x000fe200078e9607 */
[----:B------:R-:W-:Y:S02]  /*1020*/  IMAD R11, R11, -0x658354e5, RZ ;  /* 0x9a7cab1b0b0b7824 */ /* 0x000fe400078e02ff */
[----:B--2---:R-:W-:Y:S01]  /*1030*/  IMAD.WIDE R6, R0, 0x30, R8 ;  /* 0x0000003000067825 */ /* 0x004fe200078e0208 */
[----:B------:R-:W-:-:S03]  /*1040*/  LOP3.LUT R15, R10, R3, RZ, 0x3c, !PT ;  /* 0x000000030a0f7212 */ /* 0x000fc600078e3cff */
[----:B------:R-:W-:Y:S01]  /*1050*/  IMAD.IADD R12, R12, 0x1, R11 ;  /* 0x000000010c0c7824 */ /* 0x000fe200078e020b */
[----:B------:R-:W-:Y:S01]  /*1060*/  STG.E.64 desc[UR4][R6.64+0x18], RZ ;  /* 0x000018ff06007986 */ /* 0x000fe2000c101b04 */
[----:B------:R-:W-:Y:S02]  /*1070*/  IMAD.SHL.U32 R11, R0, 0x4, RZ ;  /* 0x00000004000b7824 */ /* 0x000fe400078e00ff */
[----:B------:R-:W-:Y:S01]  /*1080*/  VIADD R12, R12, 0x6a788e ;  /* 0x006a788e0c0c7836 */ /* 0x000fe20000000000 */
[----:B------:R-:W-:Y:S01]  /*1090*/  STG.E.64 desc[UR4][R6.64+0x10], R14 ;  /* 0x0000100e06007986 */ /* 0x000fe2000c101b04 */
[----:B------:R-:W-:Y:S01]  /*10a0*/  IMAD.MOV.U32 R9, RZ, RZ, R2 ;  /* 0x000000ffff097224 */ /* 0x000fe200078e0002 */
[----:B-1----:R-:W-:Y:S01]  /*10b0*/  IADD3 R2, P0, PT, R11, UR10, RZ ;  /* 0x0000000a0b027c10 */ /* 0x002fe2000ff1e0ff */
[----:B------:R-:W-:Y:S01]  /*10c0*/  IMAD.IADD R0, R15, 0x1, R12 ;  /* 0x000000010f007824 */ /* 0x000fe200078e020c */
[----:B------:R-:W-:Y:S01]  /*10d0*/  IADD3 R10, P1, PT, R11, UR8, RZ ;  /* 0x000000080b0a7c10 */ /* 0x000fe2000ff3e0ff */
[----:B------:R-:W-:Y:S01]  /*10e0*/  IMAD.MOV.U32 R8, RZ, RZ, R5 ;  /* 0x000000ffff087224 */ /* 0x000fe200078e0005 */
[C---:B------:R-:W-:Y:S01]  /*10f0*/  IADD3.X R3, PT, PT, R13.reuse, UR11, RZ, P0, !PT ;  /* 0x0000000b0d037c10 */ /* 0x040fe200087fe4ff */
[----:B------:R-:W-:Y:S01]  /*1100*/  IMAD.MOV.U32 R5, RZ, RZ, 0x2f800000 ;  /* 0x2f800000ff057424 */ /* 0x000fe200078e00ff */
[----:B------:R-:W-:Y:S01]  /*1110*/  I2FP.F32.U32 R0, R0 ;  /* 0x0000000000007245 */ /* 0x000fe20000201000 */
[----:B------:R-:W-:Y:S01]  /*1120*/  STG.E desc[UR4][R6.64+0x20], RZ ;  /* 0x000020ff06007986 */ /* 0x000fe2000c101904 */
[----:B------:R-:W-:Y:S01]  /*1130*/  IADD3.X R11, PT, PT, R13, UR9, RZ, P1, !PT ;  /* 0x000000090d0b7c10 */ /* 0x000fe20008ffe4ff */
[----:B------:R-:W-:-:S02]  /*1140*/  IMAD.MOV.U32 R13, RZ, RZ, R4 ;  /* 0x000000ffff0d7224 */ /* 0x000fc400078e0004 */
[----:B------:R-:W-:Y:S01]  /*1150*/  FFMA R5, R0, R5, 1.1641532182693481445e-10 ;  /* 0x2f00000000057423 */ /* 0x000fe20000000005 */
[----:B------:R-:W-:Y:S04]  /*1160*/  STG.E.64 desc[UR4][R6.64+0x8], R8 ;  /* 0x0000080806007986 */ /* 0x000fe8000c101b04 */
[----:B------:R-:W-:Y:S04]  /*1170*/  STG.E.64 desc[UR4][R6.64+0x28], RZ ;  /* 0x000028ff06007986 */ /* 0x000fe8000c101b04 */
[----:B------:R-:W-:Y:S04]  /*1180*/  STG.E.64 desc[UR4][R6.64], R12 ;  /* 0x0000000c06007986 */ /* 0x000fe8000c101b04 */
[----:B------:R-:W-:Y:S04]  /*1190*/  STG.E desc[UR4][R2.64], R5 ;  /* 0x0000000502007986 */ /* 0x000fe8000c101904 */
[----:B------:R-:W-:Y:S01]  /*11a0*/  STG.E desc[UR4][R10.64], RZ ;  /* 0x000000ff0a007986 */ /* 0x000fe2000c101904 */
[----:B------:R-:W-:Y:S05]  /*11b0*/  EXIT ;  /* 0x000000000000794d */ /* 0x000fea0003800000 */
.L_x_33:
        /* <DEDUP_REMOVED lines=12> */
.L_x_37:


//--------------------- .nv.global.init           --------------------------
	.section	.nv.global.init,"aw",@progbits
	.align	4
.nv.global.init:
	.type		mrg32k3aM1SubSeq,@object
	.size		mrg32k3aM1SubSeq,(mrg32k3aM2SubSeq - mrg32k3aM1SubSeq)
mrg32k3aM1SubSeq:
        /*0000*/ 	.byte	0x0b, 0xcc, 0xee, 0x04, 0x73, 0x29, 0x8b, 0x6f, 0xf6, 0x53, 0x03, 0xf6, 0x23, 0xf6, 0xea, 0xda
        /* <DEDUP_REMOVED lines=125> */
	.type		mrg32k3aM2SubSeq,@object
	.size		mrg32k3aM2SubSeq,(mrg32k3aM1 - mrg32k3aM2SubSeq)
mrg32k3aM2SubSeq:
        /* <DEDUP_REMOVED lines=126> */
	.type		mrg32k3aM1,@object
	.size		mrg32k3aM1,(mrg32k3aM1Seq - mrg32k3aM1)
mrg32k3aM1:
        /* <DEDUP_REMOVED lines=144> */
	.type		mrg32k3aM1Seq,@object
	.size		mrg32k3aM1Seq,(mrg32k3aM2 - mrg32k3aM1Seq)
mrg32k3aM1Seq:
        /* <DEDUP_REMOVED lines=144> */
	.type		mrg32k3aM2,@object
	.size		mrg32k3aM2,(mrg32k3aM2Seq - mrg32k3aM2)
mrg32k3aM2:
        /* <DEDUP_REMOVED lines=144> */
	.type		mrg32k3aM2Seq,@object
	.size		mrg32k3aM2Seq,(precalc_xorwow_matrix - mrg32k3aM2Seq)
mrg32k3aM2Seq:
        /* <DEDUP_REMOVED lines=144> */
	.type		precalc_xorwow_matrix,@object
	.size		precalc_xorwow_matrix,(precalc_xorwow_offset_matrix - precalc_xorwow_matrix)
precalc_xorwow_matrix:
        /* <DEDUP_REMOVED lines=6400> */
	.type		precalc_xorwow_offset_matrix,@object
	.size		precalc_xorwow_offset_matrix,(.L_1 - precalc_xorwow_offset_matrix)
precalc_xorwow_offset_matrix:
        /* <DEDUP_REMOVED lines=6400> */
.L_1:


//--------------------- .nv.shared.reserved.0     --------------------------
	.section	.nv.shared.reserved.0,"aw",@nobits
	.weak		__nv_reservedSMEM_offset_0_alias
	.size		__nv_reservedSMEM_offset_0_alias, 0, 64
	.other		__nv_reservedSMEM_offset_0_alias,@"STO_CUDA_RESERVED_SHARED STV_DEFAULT"
__nv_reservedSMEM_offset_0_alias:
	.zero		0
	.zero		64


//--------------------- .nv.constant0._Z12color_kernelPiPcii --------------------------
	.section	.nv.constant0._Z12color_kernelPiPcii,"a",@progbits
	.sectionflags	@""
	.align	4
.nv.constant0._Z12color_kernelPiPcii:
	.zero		920


//--------------------- .nv.constant0._Z13minmax_kernelPiS_S_PfPcS1_S1_i --------------------------
	.section	.nv.constant0._Z13minmax_kernelPiS_S_PfPcS1_S1_i,"a",@progbits
	.sectionflags	@""
	.align	4
.nv.constant0._Z13minmax_kernelPiS_S_PfPcS1_S1_i:
	.zero		956


//--------------------- .nv.constant0._Z15random_generatePfP17curandStateXORWOWmi --------------------------
	.section	.nv.constant0._Z15random_generatePfP17curandStateXORWOWmi,"a",@progbits
	.sectionflags	@""
	.align	4
.nv.constant0._Z15random_generatePfP17curandStateXORWOWmi:
	.zero		924


//--------------------- .nv.constant0._Z11init_kernelPiPfP17curandStateXORWOWmi --------------------------
	.section	.nv.constant0._Z11init_kernelPiPfP17curandStateXORWOWmi,"a",@progbits
	.sectionflags	@""
	.align	4
.nv.constant0._Z11init_kernelPiPfP17curandStateXORWOWmi:
	.zero		932


//--------------------- SYMBOLS --------------------------

	.type		.nv.reservedSmem.offset0,@object
	.size		.nv.reservedSmem.offset0,0x4
